//
// Generated by NVIDIA NVVM Compiler
//
// Compiler Build ID: CL-36424714
// Cuda compilation tools, release 13.0, V13.0.88
// Based on NVVM 20.0.0
//

.version 9.0
.target sm_100
.address_size 64

	// .globl	_Z20collectLabels_kernelPKjiiiPji
.extern .shared .align 16 .b8 temp[];
.extern .shared .align 16 .b8 sdata[];

.visible .entry _Z20collectLabels_kernelPKjiiiPji(
	.param .u64 .ptr .align 1 _Z20collectLabels_kernelPKjiiiPji_param_0,
	.param .u32 _Z20collectLabels_kernelPKjiiiPji_param_1,
	.param .u32 _Z20collectLabels_kernelPKjiiiPji_param_2,
	.param .u32 _Z20collectLabels_kernelPKjiiiPji_param_3,
	.param .u64 .ptr .align 1 _Z20collectLabels_kernelPKjiiiPji_param_4,
	.param .u32 _Z20collectLabels_kernelPKjiiiPji_param_5
)
{
	.reg .pred 	%p<5>;
	.reg .b32 	%r<18>;
	.reg .b64 	%rd<11>;

	ld.param.u64 	%rd1, [_Z20collectLabels_kernelPKjiiiPji_param_0];
	ld.param.u32 	%r4, [_Z20collectLabels_kernelPKjiiiPji_param_1];
	ld.param.u32 	%r6, [_Z20collectLabels_kernelPKjiiiPji_param_2];
	ld.param.u32 	%r7, [_Z20collectLabels_kernelPKjiiiPji_param_3];
	ld.param.u64 	%rd2, [_Z20collectLabels_kernelPKjiiiPji_param_4];
	ld.param.u32 	%r5, [_Z20collectLabels_kernelPKjiiiPji_param_5];
	mov.u32 	%r9, %ctaid.x;
	mov.u32 	%r10, %ntid.x;
	mov.u32 	%r11, %tid.x;
	mad.lo.s32 	%r1, %r9, %r10, %r11;
	mov.u32 	%r12, %ctaid.y;
	mov.u32 	%r13, %ntid.y;
	mov.u32 	%r14, %tid.y;
	mad.lo.s32 	%r15, %r12, %r13, %r14;
	setp.ge.s32 	%p1, %r1, %r6;
	setp.ge.s32 	%p2, %r15, %r7;
	or.pred  	%p3, %p1, %p2;
	@%p3 bra 	$L__BB0_3;
	cvta.to.global.u64 	%rd3, %rd1;
	mul.lo.s32 	%r16, %r4, %r15;
	cvt.s64.s32 	%rd4, %r16;
	add.s64 	%rd5, %rd3, %rd4;
	mul.wide.s32 	%rd6, %r1, 4;
	add.s64 	%rd7, %rd5, %rd6;
	ld.global.u32 	%r3, [%rd7];
	setp.ge.u32 	%p4, %r3, %r5;
	@%p4 bra 	$L__BB0_3;
	cvta.to.global.u64 	%rd8, %rd2;
	mul.wide.u32 	%rd9, %r3, 4;
	add.s64 	%rd10, %rd8, %rd9;
	mov.b32 	%r17, 1;
	st.global.u32 	[%rd10], %r17;
$L__BB0_3:
	ret;

}
	// .globl	_Z19buildMapping_kernelPKjS0_Pji
.visible .entry _Z19buildMapping_kernelPKjS0_Pji(
	.param .u64 .ptr .align 1 _Z19buildMapping_kernelPKjS0_Pji_param_0,
	.param .u64 .ptr .align 1 _Z19buildMapping_kernelPKjS0_Pji_param_1,
	.param .u64 .ptr .align 1 _Z19buildMapping_kernelPKjS0_Pji_param_2,
	.param .u32 _Z19buildMapping_kernelPKjS0_Pji_param_3
)
{
	.reg .pred 	%p<3>;
	.reg .b32 	%r<9>;
	.reg .b64 	%rd<14>;

	ld.param.u64 	%rd2, [_Z19buildMapping_kernelPKjS0_Pji_param_0];
	ld.param.u64 	%rd3, [_Z19buildMapping_kernelPKjS0_Pji_param_1];
	ld.param.u64 	%rd4, [_Z19buildMapping_kernelPKjS0_Pji_param_2];
	ld.param.u32 	%r2, [_Z19buildMapping_kernelPKjS0_Pji_param_3];
	cvta.to.global.u64 	%rd1, %rd4;
	mov.u32 	%r3, %ctaid.x;
	mov.u32 	%r4, %ntid.x;
	mov.u32 	%r5, %tid.x;
	mad.lo.s32 	%r1, %r3, %r4, %r5;
	setp.ge.s32 	%p1, %r1, %r2;
	@%p1 bra 	$L__BB1_4;
	cvta.to.global.u64 	%rd5, %rd2;
	mul.wide.s32 	%rd6, %r1, 4;
	add.s64 	%rd7, %rd5, %rd6;
	ld.global.u32 	%r6, [%rd7];
	setp.ne.s32 	%p2, %r6, 1;
	@%p2 bra 	$L__BB1_3;
	cvta.to.global.u64 	%rd10, %rd3;
	add.s64 	%rd12, %rd10, %rd6;
	ld.global.u32 	%r8, [%rd12];
	add.s64 	%rd13, %rd1, %rd6;
	st.global.u32 	[%rd13], %r8;
	bra.uni 	$L__BB1_4;
$L__BB1_3:
	add.s64 	%rd9, %rd1, %rd6;
	mov.b32 	%r7, 0;
	st.global.u32 	[%rd9], %r7;
$L__BB1_4:
	ret;

}
	// .globl	_Z19applyMapping_kernelPjiiiPKji
.visible .entry _Z19applyMapping_kernelPjiiiPKji(
	.param .u64 .ptr .align 1 _Z19applyMapping_kernelPjiiiPKji_param_0,
	.param .u32 _Z19applyMapping_kernelPjiiiPKji_param_1,
	.param .u32 _Z19applyMapping_kernelPjiiiPKji_param_2,
	.param .u32 _Z19applyMapping_kernelPjiiiPKji_param_3,
	.param .u64 .ptr .align 1 _Z19applyMapping_kernelPjiiiPKji_param_4,
	.param .u32 _Z19applyMapping_kernelPjiiiPKji_param_5
)
{
	.reg .pred 	%p<5>;
	.reg .b32 	%r<18>;
	.reg .b64 	%rd<11>;

	ld.param.u64 	%rd2, [_Z19applyMapping_kernelPjiiiPKji_param_0];
	ld.param.u32 	%r4, [_Z19applyMapping_kernelPjiiiPKji_param_1];
	ld.param.u32 	%r6, [_Z19applyMapping_kernelPjiiiPKji_param_2];
	ld.param.u32 	%r7, [_Z19applyMapping_kernelPjiiiPKji_param_3];
	ld.param.u64 	%rd3, [_Z19applyMapping_kernelPjiiiPKji_param_4];
	ld.param.u32 	%r5, [_Z19applyMapping_kernelPjiiiPKji_param_5];
	mov.u32 	%r9, %ctaid.x;
	mov.u32 	%r10, %ntid.x;
	mov.u32 	%r11, %tid.x;
	mad.lo.s32 	%r1, %r9, %r10, %r11;
	mov.u32 	%r12, %ctaid.y;
	mov.u32 	%r13, %ntid.y;
	mov.u32 	%r14, %tid.y;
	mad.lo.s32 	%r15, %r12, %r13, %r14;
	setp.ge.s32 	%p1, %r1, %r6;
	setp.ge.s32 	%p2, %r15, %r7;
	or.pred  	%p3, %p1, %p2;
	@%p3 bra 	$L__BB2_3;
	cvta.to.global.u64 	%rd4, %rd2;
	mul.lo.s32 	%r16, %r4, %r15;
	cvt.s64.s32 	%rd5, %r16;
	add.s64 	%rd6, %rd4, %rd5;
	mul.wide.s32 	%rd7, %r1, 4;
	add.s64 	%rd1, %rd6, %rd7;
	ld.global.u32 	%r3, [%rd1];
	setp.ge.u32 	%p4, %r3, %r5;
	@%p4 bra 	$L__BB2_3;
	cvta.to.global.u64 	%rd8, %rd3;
	mul.wide.u32 	%rd9, %r3, 4;
	add.s64 	%rd10, %rd8, %rd9;
	ld.global.u32 	%r17, [%rd10];
	st.global.u32 	[%rd1], %r17;
$L__BB2_3:
	ret;

}
	// .globl	_Z16prefixSum_kernelPKjPji
.visible .entry _Z16prefixSum_kernelPKjPji(
	.param .u64 .ptr .align 1 _Z16prefixSum_kernelPKjPji_param_0,
	.param .u64 .ptr .align 1 _Z16prefixSum_kernelPKjPji_param_1,
	.param .u32 _Z16prefixSum_kernelPKjPji_param_2
)
{
	.reg .pred 	%p<12>;
	.reg .b32 	%r<56>;
	.reg .b64 	%rd<9>;

	ld.param.u64 	%rd1, [_Z16prefixSum_kernelPKjPji_param_0];
	ld.param.u64 	%rd2, [_Z16prefixSum_kernelPKjPji_param_1];
	ld.param.u32 	%r17, [_Z16prefixSum_kernelPKjPji_param_2];
	mov.u32 	%r1, %tid.x;
	setp.ge.s32 	%p1, %r1, %r17;
	shl.b32 	%r18, %r1, 2;
	mov.u32 	%r19, temp;
	add.s32 	%r2, %r19, %r18;
	@%p1 bra 	$L__BB3_2;
	cvta.to.global.u64 	%rd3, %rd1;
	mul.wide.u32 	%rd4, %r1, 4;
	add.s64 	%rd5, %rd3, %rd4;
	ld.global.u32 	%r21, [%rd5];
	st.shared.u32 	[%r2], %r21;
	bra.uni 	$L__BB3_3;
$L__BB3_2:
	mov.b32 	%r20, 0;
	st.shared.u32 	[%r2], %r20;
$L__BB3_3:
	shr.s32 	%r51, %r17, 1;
	setp.lt.s32 	%p2, %r51, 1;
	mov.b32 	%r53, 1;
	@%p2 bra 	$L__BB3_9;
	shl.b32 	%r24, %r1, 1;
	or.b32  	%r4, %r24, 1;
	mov.b32 	%r53, 1;
$L__BB3_5:
	mov.u32 	%r5, %r51;
	bar.sync 	0;
	setp.ge.s32 	%p3, %r1, %r5;
	@%p3 bra 	$L__BB3_8;
	mul.lo.s32 	%r7, %r53, %r4;
	add.s32 	%r25, %r7, %r53;
	setp.gt.s32 	%p4, %r25, %r17;
	@%p4 bra 	$L__BB3_8;
	shl.b32 	%r26, %r7, 2;
	add.s32 	%r28, %r19, %r26;
	ld.shared.u32 	%r29, [%r28+-4];
	shl.b32 	%r30, %r53, 2;
	add.s32 	%r31, %r28, %r30;
	ld.shared.u32 	%r32, [%r31+-4];
	add.s32 	%r33, %r32, %r29;
	st.shared.u32 	[%r31+-4], %r33;
$L__BB3_8:
	shl.b32 	%r53, %r53, 1;
	shr.u32 	%r51, %r5, 1;
	setp.gt.u32 	%p5, %r5, 1;
	@%p5 bra 	$L__BB3_5;
$L__BB3_9:
	setp.ne.s32 	%p6, %r1, 0;
	@%p6 bra 	$L__BB3_11;
	shl.b32 	%r34, %r17, 2;
	add.s32 	%r36, %r19, %r34;
	mov.b32 	%r37, 0;
	st.shared.u32 	[%r36+-4], %r37;
$L__BB3_11:
	setp.lt.s32 	%p7, %r17, 2;
	@%p7 bra 	$L__BB3_17;
	shl.b32 	%r39, %r1, 1;
	or.b32  	%r11, %r39, 1;
	mov.b32 	%r54, 1;
$L__BB3_13:
	shr.u32 	%r53, %r53, 1;
	bar.sync 	0;
	setp.ge.u32 	%p8, %r1, %r54;
	@%p8 bra 	$L__BB3_16;
	mul.lo.s32 	%r15, %r53, %r11;
	add.s32 	%r40, %r15, %r53;
	setp.gt.s32 	%p9, %r40, %r17;
	@%p9 bra 	$L__BB3_16;
	shl.b32 	%r41, %r15, 2;
	add.s32 	%r43, %r19, %r41;
	ld.shared.u32 	%r44, [%r43+-4];
	shl.b32 	%r45, %r53, 2;
	add.s32 	%r46, %r43, %r45;
	ld.shared.u32 	%r47, [%r46+-4];
	st.shared.u32 	[%r43+-4], %r47;
	add.s32 	%r48, %r47, %r44;
	st.shared.u32 	[%r46+-4], %r48;
$L__BB3_16:
	shl.b32 	%r54, %r54, 1;
	setp.lt.s32 	%p10, %r54, %r17;
	@%p10 bra 	$L__BB3_13;
$L__BB3_17:
	setp.ge.s32 	%p11, %r1, %r17;
	bar.sync 	0;
	@%p11 bra 	$L__BB3_19;
	ld.shared.u32 	%r49, [%r2];
	add.s32 	%r50, %r49, 1;
	cvta.to.global.u64 	%rd6, %rd2;
	mul.wide.u32 	%rd7, %r1, 4;
	add.s64 	%rd8, %rd6, %rd7;
	st.global.u32 	[%rd8], %r50;
$L__BB3_19:
	ret;

}
	// .globl	_Z21blockPrefixSum_kernelPKjPjS1_ii
.visible .entry _Z21blockPrefixSum_kernelPKjPjS1_ii(
	.param .u64 .ptr .align 1 _Z21blockPrefixSum_kernelPKjPjS1_ii_param_0,
	.param .u64 .ptr .align 1 _Z21blockPrefixSum_kernelPKjPjS1_ii_param_1,
	.param .u64 .ptr .align 1 _Z21blockPrefixSum_kernelPKjPjS1_ii_param_2,
	.param .u32 _Z21blockPrefixSum_kernelPKjPjS1_ii_param_3,
	.param .u32 _Z21blockPrefixSum_kernelPKjPjS1_ii_param_4
)
{
	.reg .pred 	%p<11>;
	.reg .b32 	%r<49>;
	.reg .b64 	%rd<13>;

	ld.param.u64 	%rd1, [_Z21blockPrefixSum_kernelPKjPjS1_ii_param_0];
	ld.param.u64 	%rd2, [_Z21blockPrefixSum_kernelPKjPjS1_ii_param_1];
	ld.param.u64 	%rd3, [_Z21blockPrefixSum_kernelPKjPjS1_ii_param_2];
	ld.param.u32 	%r15, [_Z21blockPrefixSum_kernelPKjPjS1_ii_param_3];
	ld.param.u32 	%r16, [_Z21blockPrefixSum_kernelPKjPjS1_ii_param_4];
	mov.u32 	%r1, %tid.x;
	mov.u32 	%r2, %ctaid.x;
	mad.lo.s32 	%r3, %r16, %r2, %r1;
	setp.ge.s32 	%p1, %r3, %r15;
	mov.b32 	%r46, 0;
	@%p1 bra 	$L__BB4_2;
	cvta.to.global.u64 	%rd4, %rd1;
	mul.wide.s32 	%rd5, %r3, 4;
	add.s64 	%rd6, %rd4, %rd5;
	ld.global.u32 	%r46, [%rd6];
$L__BB4_2:
	shl.b32 	%r18, %r1, 2;
	mov.u32 	%r19, sdata;
	add.s32 	%r6, %r19, %r18;
	st.shared.u32 	[%r6], %r46;
	bar.sync 	0;
	setp.lt.s32 	%p2, %r16, 2;
	@%p2 bra 	$L__BB4_7;
	shl.b32 	%r21, %r1, 1;
	add.s32 	%r7, %r21, 2;
	mov.b32 	%r47, 1;
$L__BB4_4:
	mul.lo.s32 	%r9, %r7, %r47;
	setp.gt.s32 	%p3, %r9, %r16;
	@%p3 bra 	$L__BB4_6;
	sub.s32 	%r22, %r9, %r47;
	shl.b32 	%r23, %r22, 2;
	add.s32 	%r25, %r19, %r23;
	ld.shared.u32 	%r26, [%r25+-4];
	shl.b32 	%r27, %r47, 2;
	add.s32 	%r28, %r25, %r27;
	ld.shared.u32 	%r29, [%r28+-4];
	add.s32 	%r30, %r29, %r26;
	st.shared.u32 	[%r28+-4], %r30;
$L__BB4_6:
	bar.sync 	0;
	shl.b32 	%r47, %r47, 1;
	setp.lt.s32 	%p4, %r47, %r16;
	@%p4 bra 	$L__BB4_4;
$L__BB4_7:
	add.s32 	%r31, %r16, -1;
	setp.ne.s32 	%p5, %r1, %r31;
	@%p5 bra 	$L__BB4_11;
	setp.eq.s64 	%p6, %rd3, 0;
	@%p6 bra 	$L__BB4_10;
	ld.shared.u32 	%r32, [%r6];
	cvta.to.global.u64 	%rd7, %rd3;
	mul.wide.u32 	%rd8, %r2, 4;
	add.s64 	%rd9, %rd7, %rd8;
	st.global.u32 	[%rd9], %r32;
$L__BB4_10:
	mov.b32 	%r33, 0;
	st.shared.u32 	[%r6], %r33;
$L__BB4_11:
	setp.lt.s32 	%p7, %r16, 2;
	bar.sync 	0;
	@%p7 bra 	$L__BB4_16;
	shl.b32 	%r34, %r1, 1;
	add.s32 	%r11, %r34, 2;
	mov.u32 	%r48, %r16;
$L__BB4_13:
	shr.u32 	%r13, %r48, 1;
	mul.lo.s32 	%r14, %r11, %r13;
	setp.gt.s32 	%p8, %r14, %r16;
	@%p8 bra 	$L__BB4_15;
	sub.s32 	%r35, %r14, %r13;
	shl.b32 	%r36, %r35, 2;
	add.s32 	%r38, %r19, %r36;
	ld.shared.u32 	%r39, [%r38+-4];
	shl.b32 	%r40, %r13, 2;
	add.s32 	%r41, %r38, %r40;
	ld.shared.u32 	%r42, [%r41+-4];
	st.shared.u32 	[%r38+-4], %r42;
	add.s32 	%r43, %r42, %r39;
	st.shared.u32 	[%r41+-4], %r43;
$L__BB4_15:
	bar.sync 	0;
	setp.gt.u32 	%p9, %r48, 3;
	mov.u32 	%r48, %r13;
	@%p9 bra 	$L__BB4_13;
$L__BB4_16:
	setp.ge.s32 	%p10, %r3, %r15;
	@%p10 bra 	$L__BB4_18;
	ld.shared.u32 	%r44, [%r6];
	add.s32 	%r45, %r44, 1;
	cvta.to.global.u64 	%rd10, %rd2;
	mul.wide.s32 	%rd11, %r3, 4;
	add.s64 	%rd12, %rd10, %rd11;
	st.global.u32 	[%rd12], %r45;
$L__BB4_18:
	ret;

}
	// .globl	_Z22addBlockOffsets_kernelPjPKjii
.visible .entry _Z22addBlockOffsets_kernelPjPKjii(
	.param .u64 .ptr .align 1 _Z22addBlockOffsets_kernelPjPKjii_param_0,
	.param .u64 .ptr .align 1 _Z22addBlockOffsets_kernelPjPKjii_param_1,
	.param .u32 _Z22addBlockOffsets_kernelPjPKjii_param_2,
	.param .u32 _Z22addBlockOffsets_kernelPjPKjii_param_3
)
{
	.reg .pred 	%p<4>;
	.reg .b32 	%r<9>;
	.reg .b64 	%rd<9>;

	ld.param.u64 	%rd1, [_Z22addBlockOffsets_kernelPjPKjii_param_0];
	ld.param.u64 	%rd2, [_Z22addBlockOffsets_kernelPjPKjii_param_1];
	ld.param.u32 	%r3, [_Z22addBlockOffsets_kernelPjPKjii_param_2];
	ld.param.u32 	%r4, [_Z22addBlockOffsets_kernelPjPKjii_param_3];
	mov.u32 	%r1, %ctaid.x;
	mov.u32 	%r5, %tid.x;
	mad.lo.s32 	%r2, %r4, %r1, %r5;
	setp.ge.s32 	%p1, %r2, %r3;
	setp.eq.s32 	%p2, %r1, 0;
	or.pred  	%p3, %p2, %p1;
	@%p3 bra 	$L__BB5_2;
	cvta.to.global.u64 	%rd3, %rd2;
	cvta.to.global.u64 	%rd4, %rd1;
	mul.wide.u32 	%rd5, %r1, 4;
	add.s64 	%rd6, %rd3, %rd5;
	ld.global.u32 	%r6, [%rd6];
	mul.wide.s32 	%rd7, %r2, 4;
	add.s64 	%rd8, %rd4, %rd7;
	ld.global.u32 	%r7, [%rd8];
	add.s32 	%r8, %r7, %r6;
	st.global.u32 	[%rd8], %r8;
$L__BB5_2:
	ret;

}


// ===== COMPILED SASS (sm_100) =====

	.target	sm_100

	.elftype	@"ET_EXEC"


//--------------------- .note.nv.tkinfo           --------------------------
	.section	.note.nv.tkinfo,"",@"SHT_NOTE"
	.sectionflags	@"SHF_NOTE_NV_TKINFO"
	.tkinfo
        /*0018*/ 	.word	0x00000002
        /*0030*/ 	.string	""
        /*0030*/ 	.string	"ptxas"
        /*0030*/ 	.string	"Cuda compilation tools, release 13.0, V13.0.88"
        /*0030*/ 	.string	"Build cuda_13.0.r13.0/compiler.36424714_0"
        /*0030*/ 	.string	"-arch sm_100 -m 64 "



//--------------------- .note.nv.cuinfo           --------------------------
	.section	.note.nv.cuinfo,"",@"SHT_NOTE"
	.sectionflags	@"SHF_NOTE_NV_CUINFO"
        /*0018*/ 	.short	0x0002
        /*001a*/ 	.short	0x0064
        /*001c*/ 	.short	0x0082
	.zero		2


//--------------------- .nv.info                  --------------------------
	.section	.nv.info,"",@"SHT_CUDA_INFO"
	.align	4


	//----- nvinfo : EIATTR_REGCOUNT
	.align		4
        /*0000*/ 	.byte	0x04, 0x2f
        /*0002*/ 	.short	(.L_1 - .L_0)
	.align		4
.L_0:
        /*0004*/ 	.word	index@(_Z20collectLabels_kernelPKjiiiPji)
        /*0008*/ 	.word	0x0000000a


	//----- nvinfo : EIATTR_FRAME_SIZE
	.align		4
.L_1:
        /*000c*/ 	.byte	0x04, 0x11
        /*000e*/ 	.short	(.L_3 - .L_2)
	.align		4
.L_2:
        /*0010*/ 	.word	index@(_Z20collectLabels_kernelPKjiiiPji)
        /*0014*/ 	.word	0x00000000


	//----- nvinfo : EIATTR_REGCOUNT
	.align		4
.L_3:
        /*0018*/ 	.byte	0x04, 0x2f
        /*001a*/ 	.short	(.L_5 - .L_4)
	.align		4
.L_4:
        /*001c*/ 	.word	index@(_Z19buildMapping_kernelPKjS0_Pji)
        /*0020*/ 	.word	0x0000000a


	//----- nvinfo : EIATTR_FRAME_SIZE
	.align		4
.L_5:
        /*0024*/ 	.byte	0x04, 0x11
        /*0026*/ 	.short	(.L_7 - .L_6)
	.align		4
.L_6:
        /*0028*/ 	.word	index@(_Z19buildMapping_kernelPKjS0_Pji)
        /*002c*/ 	.word	0x00000000


	//----- nvinfo : EIATTR_REGCOUNT
	.align		4
.L_7:
        /*0030*/ 	.byte	0x04, 0x2f
        /*0032*/ 	.short	(.L_9 - .L_8)
	.align		4
.L_8:
        /*0034*/ 	.word	index@(_Z19applyMapping_kernelPjiiiPKji)
        /*0038*/ 	.word	0x0000000a


	//----- nvinfo : EIATTR_FRAME_SIZE
	.align		4
.L_9:
        /*003c*/ 	.byte	0x04, 0x11
        /*003e*/ 	.short	(.L_11 - .L_10)
	.align		4
.L_10:
        /*0040*/ 	.word	index@(_Z19applyMapping_kernelPjiiiPKji)
        /*0044*/ 	.word	0x00000000


	//----- nvinfo : EIATTR_REGCOUNT
	.align		4
.L_11:
        /*0048*/ 	.byte	0x04, 0x2f
        /*004a*/ 	.short	(.L_13 - .L_12)
	.align		4
.L_12:
        /*004c*/ 	.word	index@(_Z16prefixSum_kernelPKjPji)
        /*0050*/ 	.word	0x0000000c


	//----- nvinfo : EIATTR_FRAME_SIZE
	.align		4
.L_13:
        /*0054*/ 	.byte	0x04, 0x11
        /*0056*/ 	.short	(.L_15 - .L_14)
	.align		4
.L_14:
        /*0058*/ 	.word	index@(_Z16prefixSum_kernelPKjPji)
        /*005c*/ 	.word	0x00000000


	//----- nvinfo : EIATTR_REGCOUNT
	.align		4
.L_15:
        /*0060*/ 	.byte	0x04, 0x2f
        /*0062*/ 	.short	(.L_17 - .L_16)
	.align		4
.L_16:
        /*0064*/ 	.word	index@(_Z21blockPrefixSum_kernelPKjPjS1_ii)
        /*0068*/ 	.word	0x0000000d


	//----- nvinfo : EIATTR_FRAME_SIZE
	.align		4
.L_17:
        /*006c*/ 	.byte	0x04, 0x11
        /*006e*/ 	.short	(.L_19 - .L_18)
	.align		4
.L_18:
        /*0070*/ 	.word	index@(_Z21blockPrefixSum_kernelPKjPjS1_ii)
        /*0074*/ 	.word	0x00000000


	//----- nvinfo : EIATTR_REGCOUNT
	.align		4
.L_19:
        /*0078*/ 	.byte	0x04, 0x2f
        /*007a*/ 	.short	(.L_21 - .L_20)
	.align		4
.L_20:
        /*007c*/ 	.word	index@(_Z22addBlockOffsets_kernelPjPKjii)
        /*0080*/ 	.word	0x0000000c


	//----- nvinfo : EIATTR_FRAME_SIZE
	.align		4
.L_21:
        /*0084*/ 	.byte	0x04, 0x11
        /*0086*/ 	.short	(.L_23 - .L_22)
	.align		4
.L_22:
        /*0088*/ 	.word	index@(_Z22addBlockOffsets_kernelPjPKjii)
        /*008c*/ 	.word	0x00000000


	//----- nvinfo : EIATTR_MIN_STACK_SIZE
	.align		4
.L_23:
        /*0090*/ 	.byte	0x04, 0x12
        /*0092*/ 	.short	(.L_25 - .L_24)
	.align		4
.L_24:
        /*0094*/ 	.word	index@(_Z22addBlockOffsets_kernelPjPKjii)
        /*0098*/ 	.word	0x00000000


	//----- nvinfo : EIATTR_MIN_STACK_SIZE
	.align		4
.L_25:
        /*009c*/ 	.byte	0x04, 0x12
        /*009e*/ 	.short	(.L_27 - .L_26)
	.align		4
.L_26:
        /*00a0*/ 	.word	index@(_Z21blockPrefixSum_kernelPKjPjS1_ii)
        /*00a4*/ 	.word	0x00000000


	//----- nvinfo : EIATTR_MIN_STACK_SIZE
	.align		4
.L_27:
        /*00a8*/ 	.byte	0x04, 0x12
        /*00aa*/ 	.short	(.L_29 - .L_28)
	.align		4
.L_28:
        /*00ac*/ 	.word	index@(_Z16prefixSum_kernelPKjPji)
        /*00b0*/ 	.word	0x00000000


	//----- nvinfo : EIATTR_MIN_STACK_SIZE
	.align		4
.L_29:
        /*00b4*/ 	.byte	0x04, 0x12
        /*00b6*/ 	.short	(.L_31 - .L_30)
	.align		4
.L_30:
        /*00b8*/ 	.word	index@(_Z19applyMapping_kernelPjiiiPKji)
        /*00bc*/ 	.word	0x00000000


	//----- nvinfo : EIATTR_MIN_STACK_SIZE
	.align		4
.L_31:
        /*00c0*/ 	.byte	0x04, 0x12
        /*00c2*/ 	.short	(.L_33 - .L_32)
	.align		4
.L_32:
        /*00c4*/ 	.word	index@(_Z19buildMapping_kernelPKjS0_Pji)
        /*00c8*/ 	.word	0x00000000


	//----- nvinfo : EIATTR_MIN_STACK_SIZE
	.align		4
.L_33:
        /*00cc*/ 	.byte	0x04, 0x12
        /*00ce*/ 	.short	(.L_35 - .L_34)
	.align		4
.L_34:
        /*00d0*/ 	.word	index@(_Z20collectLabels_kernelPKjiiiPji)
        /*00d4*/ 	.word	0x00000000
.L_35:


//--------------------- .nv.compat                --------------------------
	.section	.nv.compat,"",@"SHT_CUDA_COMPAT_INFO"
	.align	4
        /*0000*/ 	.byte	0x02, 0x09, 0x00, 0x00, 0x02, 0x02, 0x01, 0x00, 0x02, 0x05, 0x05, 0x00, 0x03, 0x07, 0x01, 0x01
        /*0010*/ 	.byte	0x02, 0x03, 0x00, 0x00, 0x02, 0x06, 0x01, 0x00, 0x04, 0x0b, 0x08, 0x00, 0x09, 0x00, 0x00, 0x00
        /*0020*/ 	.byte	0x00, 0x00, 0x00, 0x00


//--------------------- .nv.info._Z22addBlockOffsets_kernelPjPKjii --------------------------
	.section	.nv.info._Z22addBlockOffsets_kernelPjPKjii,"",@"SHT_CUDA_INFO"
	.sectionflags	@""
	.align	4


	//----- nvinfo : EIATTR_CUDA_API_VERSION
	.align		4
        /*0000*/ 	.byte	0x04, 0x37
        /*0002*/ 	.short	(.L_37 - .L_36)
.L_36:
        /*0004*/ 	.word	0x00000082


	//----- nvinfo : EIATTR_KPARAM_INFO
	.align		4
.L_37:
        /*0008*/ 	.byte	0x04, 0x17
        /*000a*/ 	.short	(.L_39 - .L_38)
.L_38:
        /*000c*/ 	.word	0x00000000
        /*0010*/ 	.short	0x0003
        /*0012*/ 	.short	0x0014
        /*0014*/ 	.byte	0x00, 0xf0, 0x11, 0x00


	//----- nvinfo : EIATTR_KPARAM_INFO
	.align		4
.L_39:
        /*0018*/ 	.byte	0x04, 0x17
        /*001a*/ 	.short	(.L_41 - .L_40)
.L_40:
        /*001c*/ 	.word	0x00000000
        /*0020*/ 	.short	0x0002
        /*0022*/ 	.short	0x0010
        /*0024*/ 	.byte	0x00, 0xf0, 0x11, 0x00


	//----- nvinfo : EIATTR_KPARAM_INFO
	.align		4
.L_41:
        /*0028*/ 	.byte	0x04, 0x17
        /*002a*/ 	.short	(.L_43 - .L_42)
.L_42:
        /*002c*/ 	.word	0x00000000
        /*0030*/ 	.short	0x0001
        /*0032*/ 	.short	0x0008
        /*0034*/ 	.byte	0x00, 0xf5, 0x21, 0x00


	//----- nvinfo : EIATTR_KPARAM_INFO
	.align		4
.L_43:
        /*0038*/ 	.byte	0x04, 0x17
        /*003a*/ 	.short	(.L_45 - .L_44)
.L_44:
        /*003c*/ 	.word	0x00000000
        /*0040*/ 	.short	0x0000
        /*0042*/ 	.short	0x0000
        /*0044*/ 	.byte	0x00, 0xf5, 0x21, 0x00


	//----- nvinfo : EIATTR_SPARSE_MMA_MASK
	.align		4
.L_45:
        /*0048*/ 	.byte	0x03, 0x50
        /*004a*/ 	.short	0x0000


	//----- nvinfo : EIATTR_MAXREG_COUNT
	.align		4
        /*004c*/ 	.byte	0x03, 0x1b
        /*004e*/ 	.short	0x00ff


	//----- nvinfo : EIATTR_MERCURY_ISA_VERSION
	.align		4
        /*0050*/ 	.byte	0x03, 0x5f
        /*0052*/ 	.short	0x0101


	//----- nvinfo : EIATTR_VRC_CTA_INIT_COUNT
	.align		4
        /*0054*/ 	.byte	0x02, 0x4a
	.zero		1
	.zero		1


	//----- nvinfo : EIATTR_EXIT_INSTR_OFFSETS
	.align		4
        /*0058*/ 	.byte	0x04, 0x1c
        /*005a*/ 	.short	(.L_47 - .L_46)


	//   ....[0]....
.L_46:
        /*005c*/ 	.word	0x00000070


	//   ....[1]....
        /*0060*/ 	.word	0x00000110


	//----- nvinfo : EIATTR_CBANK_PARAM_SIZE
	.align		4
.L_47:
        /*0064*/ 	.byte	0x03, 0x19
        /*0066*/ 	.short	0x0018


	//----- nvinfo : EIATTR_PARAM_CBANK
	.align		4
        /*0068*/ 	.byte	0x04, 0x0a
        /*006a*/ 	.short	(.L_49 - .L_48)
	.align		4
.L_48:
        /*006c*/ 	.word	index@(.nv.constant0._Z22addBlockOffsets_kernelPjPKjii)
        /*0070*/ 	.short	0x0380
        /*0072*/ 	.short	0x0018


	//----- nvinfo : EIATTR_SW_WAR
	.align		4
.L_49:
        /*0074*/ 	.byte	0x04, 0x36
        /*0076*/ 	.short	(.L_51 - .L_50)
.L_50:
        /*0078*/ 	.word	0x00000008
.L_51:


//--------------------- .nv.info._Z21blockPrefixSum_kernelPKjPjS1_ii --------------------------
	.section	.nv.info._Z21blockPrefixSum_kernelPKjPjS1_ii,"",@"SHT_CUDA_INFO"
	.sectionflags	@""
	.align	4


	//----- nvinfo : EIATTR_CUDA_API_VERSION
	.align		4
        /*0000*/ 	.byte	0x04, 0x37
        /*0002*/ 	.short	(.L_53 - .L_52)
.L_52:
        /*0004*/ 	.word	0x00000082


	//----- nvinfo : EIATTR_KPARAM_INFO
	.align		4
.L_53:
        /*0008*/ 	.byte	0x04, 0x17
        /*000a*/ 	.short	(.L_55 - .L_54)
.L_54:
        /*000c*/ 	.word	0x00000000
        /*0010*/ 	.short	0x0004
        /*0012*/ 	.short	0x001c
        /*0014*/ 	.byte	0x00, 0xf0, 0x11, 0x00


	//----- nvinfo : EIATTR_KPARAM_INFO
	.align		4
.L_55:
        /*0018*/ 	.byte	0x04, 0x17
        /*001a*/ 	.short	(.L_57 - .L_56)
.L_56:
        /*001c*/ 	.word	0x00000000
        /*0020*/ 	.short	0x0003
        /*0022*/ 	.short	0x0018
        /*0024*/ 	.byte	0x00, 0xf0, 0x11, 0x00


	//----- nvinfo : EIATTR_KPARAM_INFO
	.align		4
.L_57:
        /*0028*/ 	.byte	0x04, 0x17
        /*002a*/ 	.short	(.L_59 - .L_58)
.L_58:
        /*002c*/ 	.word	0x00000000
        /*0030*/ 	.short	0x0002
        /*0032*/ 	.short	0x0010
        /*0034*/ 	.byte	0x00, 0xf5, 0x21, 0x00


	//----- nvinfo : EIATTR_KPARAM_INFO
	.align		4
.L_59:
        /*0038*/ 	.byte	0x04, 0x17
        /*003a*/ 	.short	(.L_61 - .L_60)
.L_60:
        /*003c*/ 	.word	0x00000000
        /*0040*/ 	.short	0x0001
        /*0042*/ 	.short	0x0008
        /*0044*/ 	.byte	0x00, 0xf5, 0x21, 0x00


	//----- nvinfo : EIATTR_KPARAM_INFO
	.align		4
.L_61:
        /*0048*/ 	.byte	0x04, 0x17
        /*004a*/ 	.short	(.L_63 - .L_62)
.L_62:
        /*004c*/ 	.word	0x00000000
        /*0050*/ 	.short	0x0000
        /*0052*/ 	.short	0x0000
        /*0054*/ 	.byte	0x00, 0xf5, 0x21, 0x00


	//----- nvinfo : EIATTR_SPARSE_MMA_MASK
	.align		4
.L_63:
        /*0058*/ 	.byte	0x03, 0x50
        /*005a*/ 	.short	0x0000


	//----- nvinfo : EIATTR_MAXREG_COUNT
	.align		4
        /*005c*/ 	.byte	0x03, 0x1b
        /*005e*/ 	.short	0x00ff


	//----- nvinfo : EIATTR_NUM_BARRIERS
	.align		4
        /*0060*/ 	.byte	0x02, 0x4c
        /*0062*/ 	.byte	0x01
	.zero		1


	//----- nvinfo : EIATTR_MERCURY_ISA_VERSION
	.align		4
        /*0064*/ 	.byte	0x03, 0x5f
        /*0066*/ 	.short	0x0101


	//----- nvinfo : EIATTR_VRC_CTA_INIT_COUNT
	.align		4
        /*0068*/ 	.byte	0x02, 0x4a
	.zero		1
	.zero		1


	//----- nvinfo : EIATTR_EXIT_INSTR_OFFSETS
	.align		4
        /*006c*/ 	.byte	0x04, 0x1c
        /*006e*/ 	.short	(.L_65 - .L_64)


	//   ....[0]....
.L_64:
        /*0070*/ 	.word	0x000004a0


	//   ....[1]....
        /*0074*/ 	.word	0x00000500


	//----- nvinfo : EIATTR_CRS_STACK_SIZE
	.align		4
.L_65:
        /*0078*/ 	.byte	0x04, 0x1e
        /*007a*/ 	.short	(.L_67 - .L_66)
.L_66:
        /*007c*/ 	.word	0x00000000


	//----- nvinfo : EIATTR_CBANK_PARAM_SIZE
	.align		4
.L_67:
        /*0080*/ 	.byte	0x03, 0x19
        /*0082*/ 	.short	0x0020


	//----- nvinfo : EIATTR_PARAM_CBANK
	.align		4
        /*0084*/ 	.byte	0x04, 0x0a
        /*0086*/ 	.short	(.L_69 - .L_68)
	.align		4
.L_68:
        /*0088*/ 	.word	index@(.nv.constant0._Z21blockPrefixSum_kernelPKjPjS1_ii)
        /*008c*/ 	.short	0x0380
        /*008e*/ 	.short	0x0020


	//----- nvinfo : EIATTR_SW_WAR
	.align		4
.L_69:
        /*0090*/ 	.byte	0x04, 0x36
        /*0092*/ 	.short	(.L_71 - .L_70)
.L_70:
        /*0094*/ 	.word	0x00000008
.L_71:


//--------------------- .nv.info._Z16prefixSum_kernelPKjPji --------------------------
	.section	.nv.info._Z16prefixSum_kernelPKjPji,"",@"SHT_CUDA_INFO"
	.sectionflags	@""
	.align	4


	//----- nvinfo : EIATTR_CUDA_API_VERSION
	.align		4
        /*0000*/ 	.byte	0x04, 0x37
        /*0002*/ 	.short	(.L_73 - .L_72)
.L_72:
        /*0004*/ 	.word	0x00000082


	//----- nvinfo : EIATTR_KPARAM_INFO
	.align		4
.L_73:
        /*0008*/ 	.byte	0x04, 0x17
        /*000a*/ 	.short	(.L_75 - .L_74)
.L_74:
        /*000c*/ 	.word	0x00000000
        /*0010*/ 	.short	0x0002
        /*0012*/ 	.short	0x0010
        /*0014*/ 	.byte	0x00, 0xf0, 0x11, 0x00


	//----- nvinfo : EIATTR_KPARAM_INFO
	.align		4
.L_75:
        /*0018*/ 	.byte	0x04, 0x17
        /*001a*/ 	.short	(.L_77 - .L_76)
.L_76:
        /*001c*/ 	.word	0x00000000
        /*0020*/ 	.short	0x0001
        /*0022*/ 	.short	0x0008
        /*0024*/ 	.byte	0x00, 0xf5, 0x21, 0x00


	//----- nvinfo : EIATTR_KPARAM_INFO
	.align		4
.L_77:
        /*0028*/ 	.byte	0x04, 0x17
        /*002a*/ 	.short	(.L_79 - .L_78)
.L_78:
        /*002c*/ 	.word	0x00000000
        /*0030*/ 	.short	0x0000
        /*0032*/ 	.short	0x0000
        /*0034*/ 	.byte	0x00, 0xf5, 0x21, 0x00


	//----- nvinfo : EIATTR_SPARSE_MMA_MASK
	.align		4
.L_79:
        /*0038*/ 	.byte	0x03, 0x50
        /*003a*/ 	.short	0x0000


	//----- nvinfo : EIATTR_MAXREG_COUNT
	.align		4
        /*003c*/ 	.byte	0x03, 0x1b
        /*003e*/ 	.short	0x00ff


	//----- nvinfo : EIATTR_NUM_BARRIERS
	.align		4
        /*0040*/ 	.byte	0x02, 0x4c
        /*0042*/ 	.byte	0x01
	.zero		1


	//----- nvinfo : EIATTR_MERCURY_ISA_VERSION
	.align		4
        /*0044*/ 	.byte	0x03, 0x5f
        /*0046*/ 	.short	0x0101


	//----- nvinfo : EIATTR_VRC_CTA_INIT_COUNT
	.align		4
        /*0048*/ 	.byte	0x02, 0x4a
	.zero		1
	.zero		1


	//----- nvinfo : EIATTR_EXIT_INSTR_OFFSETS
	.align		4
        /*004c*/ 	.byte	0x04, 0x1c
        /*004e*/ 	.short	(.L_81 - .L_80)


	//   ....[0]....
.L_80:
        /*0050*/ 	.word	0x00000470


	//   ....[1]....
        /*0054*/ 	.word	0x000004d0


	//----- nvinfo : EIATTR_CRS_STACK_SIZE
	.align		4
.L_81:
        /*0058*/ 	.byte	0x04, 0x1e
        /*005a*/ 	.short	(.L_83 - .L_82)
.L_82:
        /*005c*/ 	.word	0x00000000


	//----- nvinfo : EIATTR_CBANK_PARAM_SIZE
	.align		4
.L_83:
        /*0060*/ 	.byte	0x03, 0x19
        /*0062*/ 	.short	0x0014


	//----- nvinfo : EIATTR_PARAM_CBANK
	.align		4
        /*0064*/ 	.byte	0x04, 0x0a
        /*0066*/ 	.short	(.L_85 - .L_84)
	.align		4
.L_84:
        /*0068*/ 	.word	index@(.nv.constant0._Z16prefixSum_kernelPKjPji)
        /*006c*/ 	.short	0x0380
        /*006e*/ 	.short	0x0014


	//----- nvinfo : EIATTR_SW_WAR
	.align		4
.L_85:
        /*0070*/ 	.byte	0x04, 0x36
        /*0072*/ 	.short	(.L_87 - .L_86)
.L_86:
        /*0074*/ 	.word	0x00000008
.L_87:


//--------------------- .nv.info._Z19applyMapping_kernelPjiiiPKji --------------------------
	.section	.nv.info._Z19applyMapping_kernelPjiiiPKji,"",@"SHT_CUDA_INFO"
	.sectionflags	@""
	.align	4


	//----- nvinfo : EIATTR_CUDA_API_VERSION
	.align		4
        /*0000*/ 	.byte	0x04, 0x37
        /*0002*/ 	.short	(.L_89 - .L_88)
.L_88:
        /*0004*/ 	.word	0x00000082


	//----- nvinfo : EIATTR_KPARAM_INFO
	.align		4
.L_89:
        /*0008*/ 	.byte	0x04, 0x17
        /*000a*/ 	.short	(.L_91 - .L_90)
.L_90:
        /*000c*/ 	.word	0x00000000
        /*0010*/ 	.short	0x0005
        /*0012*/ 	.short	0x0020
        /*0014*/ 	.byte	0x00, 0xf0, 0x11, 0x00


	//----- nvinfo : EIATTR_KPARAM_INFO
	.align		4
.L_91:
        /*0018*/ 	.byte	0x04, 0x17
        /*001a*/ 	.short	(.L_93 - .L_92)
.L_92:
        /*001c*/ 	.word	0x00000000
        /*0020*/ 	.short	0x0004
        /*0022*/ 	.short	0x0018
        /*0024*/ 	.byte	0x00, 0xf5, 0x21, 0x00


	//----- nvinfo : EIATTR_KPARAM_INFO
	.align		4
.L_93:
        /*0028*/ 	.byte	0x04, 0x17
        /*002a*/ 	.short	(.L_95 - .L_94)
.L_94:
        /*002c*/ 	.word	0x00000000
        /*0030*/ 	.short	0x0003
        /*0032*/ 	.short	0x0010
        /*0034*/ 	.byte	0x00, 0xf0, 0x11, 0x00


	//----- nvinfo : EIATTR_KPARAM_INFO
	.align		4
.L_95:
        /*0038*/ 	.byte	0x04, 0x17
        /*003a*/ 	.short	(.L_97 - .L_96)
.L_96:
        /*003c*/ 	.word	0x00000000
        /*0040*/ 	.short	0x0002
        /*0042*/ 	.short	0x000c
        /*0044*/ 	.byte	0x00, 0xf0, 0x11, 0x00


	//----- nvinfo : EIATTR_KPARAM_INFO
	.align		4
.L_97:
        /*0048*/ 	.byte	0x04, 0x17
        /*004a*/ 	.short	(.L_99 - .L_98)
.L_98:
        /*004c*/ 	.word	0x00000000
        /*0050*/ 	.short	0x0001
        /*0052*/ 	.short	0x0008
        /*0054*/ 	.byte	0x00, 0xf0, 0x11, 0x00


	//----- nvinfo : EIATTR_KPARAM_INFO
	.align		4
.L_99:
        /*0058*/ 	.byte	0x04, 0x17
        /*005a*/ 	.short	(.L_101 - .L_100)
.L_100:
        /*005c*/ 	.word	0x00000000
        /*0060*/ 	.short	0x0000
        /*0062*/ 	.short	0x0000
        /*0064*/ 	.byte	0x00, 0xf5, 0x21, 0x00


	//----- nvinfo : EIATTR_SPARSE_MMA_MASK
	.align		4
.L_101:
        /*0068*/ 	.byte	0x03, 0x50
        /*006a*/ 	.short	0x0000


	//----- nvinfo : EIATTR_MAXREG_COUNT
	.align		4
        /*006c*/ 	.byte	0x03, 0x1b
        /*006e*/ 	.short	0x00ff


	//----- nvinfo : EIATTR_MERCURY_ISA_VERSION
	.align		4
        /*0070*/ 	.byte	0x03, 0x5f
        /*0072*/ 	.short	0x0101


	//----- nvinfo : EIATTR_VRC_CTA_INIT_COUNT
	.align		4
        /*0074*/ 	.byte	0x02, 0x4a
	.zero		1
	.zero		1


	//----- nvinfo : EIATTR_EXIT_INSTR_OFFSETS
	.align		4
        /*0078*/ 	.byte	0x04, 0x1c
        /*007a*/ 	.short	(.L_103 - .L_102)


	//   ....[0]....
.L_102:
        /*007c*/ 	.word	0x000000d0


	//   ....[1]....
        /*0080*/ 	.word	0x00000180


	//   ....[2]....
        /*0084*/ 	.word	0x000001d0


	//----- nvinfo : EIATTR_CBANK_PARAM_SIZE
	.align		4
.L_103:
        /*0088*/ 	.byte	0x03, 0x19
        /*008a*/ 	.short	0x0024


	//----- nvinfo : EIATTR_PARAM_CBANK
	.align		4
        /*008c*/ 	.byte	0x04, 0x0a
        /*008e*/ 	.short	(.L_105 - .L_104)
	.align		4
.L_104:
        /*0090*/ 	.word	index@(.nv.constant0._Z19applyMapping_kernelPjiiiPKji)
        /*0094*/ 	.short	0x0380
        /*0096*/ 	.short	0x0024


	//----- nvinfo : EIATTR_SW_WAR
	.align		4
.L_105:
        /*0098*/ 	.byte	0x04, 0x36
        /*009a*/ 	.short	(.L_107 - .L_106)
.L_106:
        /*009c*/ 	.word	0x00000008
.L_107:


//--------------------- .nv.info._Z19buildMapping_kernelPKjS0_Pji --------------------------
	.section	.nv.info._Z19buildMapping_kernelPKjS0_Pji,"",@"SHT_CUDA_INFO"
	.sectionflags	@""
	.align	4


	//----- nvinfo : EIATTR_CUDA_API_VERSION
	.align		4
        /*0000*/ 	.byte	0x04, 0x37
        /*0002*/ 	.short	(.L_109 - .L_108)
.L_108:
        /*0004*/ 	.word	0x00000082


	//----- nvinfo : EIATTR_KPARAM_INFO
	.align		4
.L_109:
        /*0008*/ 	.byte	0x04, 0x17
        /*000a*/ 	.short	(.L_111 - .L_110)
.L_110:
        /*000c*/ 	.word	0x00000000
        /*0010*/ 	.short	0x0003
        /*0012*/ 	.short	0x0018
        /*0014*/ 	.byte	0x00, 0xf0, 0x11, 0x00


	//----- nvinfo : EIATTR_KPARAM_INFO
	.align		4
.L_111:
        /*0018*/ 	.byte	0x04, 0x17
        /*001a*/ 	.short	(.L_113 - .L_112)
.L_112:
        /*001c*/ 	.word	0x00000000
        /*0020*/ 	.short	0x0002
        /*0022*/ 	.short	0x0010
        /*0024*/ 	.byte	0x00, 0xf5, 0x21, 0x00


	//----- nvinfo : EIATTR_KPARAM_INFO
	.align		4
.L_113:
        /*0028*/ 	.byte	0x04, 0x17
        /*002a*/ 	.short	(.L_115 - .L_114)
.L_114:
        /*002c*/ 	.word	0x00000000
        /*0030*/ 	.short	0x0001
        /*0032*/ 	.short	0x0008
        /*0034*/ 	.byte	0x00, 0xf5, 0x21, 0x00


	//----- nvinfo : EIATTR_KPARAM_INFO
	.align		4
.L_115:
        /*0038*/ 	.byte	0x04, 0x17
        /*003a*/ 	.short	(.L_117 - .L_116)
.L_116:
        /*003c*/ 	.word	0x00000000
        /*0040*/ 	.short	0x0000
        /*0042*/ 	.short	0x0000
        /*0044*/ 	.byte	0x00, 0xf5, 0x21, 0x00


	//----- nvinfo : EIATTR_SPARSE_MMA_MASK
	.align		4
.L_117:
        /*0048*/ 	.byte	0x03, 0x50
        /*004a*/ 	.short	0x0000


	//----- nvinfo : EIATTR_MAXREG_COUNT
	.align		4
        /*004c*/ 	.byte	0x03, 0x1b
        /*004e*/ 	.short	0x00ff


	//----- nvinfo : EIATTR_MERCURY_ISA_VERSION
	.align		4
        /*0050*/ 	.byte	0x03, 0x5f
        /*0052*/ 	.short	0x0101


	//----- nvinfo : EIATTR_VRC_CTA_INIT_COUNT
	.align		4
        /*0054*/ 	.byte	0x02, 0x4a
	.zero		1
	.zero		1


	//----- nvinfo : EIATTR_EXIT_INSTR_OFFSETS
	.align		4
        /*0058*/ 	.byte	0x04, 0x1c
        /*005a*/ 	.short	(.L_119 - .L_118)


	//   ....[0]....
.L_118:
        /*005c*/ 	.word	0x00000070


	//   ....[1]....
        /*0060*/ 	.word	0x00000140


	//   ....[2]....
        /*0064*/ 	.word	0x00000180


	//----- nvinfo : EIATTR_CRS_STACK_SIZE
	.align		4
.L_119:
        /*0068*/ 	.byte	0x04, 0x1e
        /*006a*/ 	.short	(.L_121 - .L_120)
.L_120:
        /*006c*/ 	.word	0x00000000


	//----- nvinfo : EIATTR_CBANK_PARAM_SIZE
	.align		4
.L_121:
        /*0070*/ 	.byte	0x03, 0x19
        /*0072*/ 	.short	0x001c


	//----- nvinfo : EIATTR_PARAM_CBANK
	.align		4
        /*0074*/ 	.byte	0x04, 0x0a
        /*0076*/ 	.short	(.L_123 - .L_122)
	.align		4
.L_122:
        /*0078*/ 	.word	index@(.nv.constant0._Z19buildMapping_kernelPKjS0_Pji)
        /*007c*/ 	.short	0x0380
        /*007e*/ 	.short	0x001c


	//----- nvinfo : EIATTR_SW_WAR
	.align		4
.L_123:
        /*0080*/ 	.byte	0x04, 0x36
        /*0082*/ 	.short	(.L_125 - .L_124)
.L_124:
        /*0084*/ 	.word	0x00000008
.L_125:


//--------------------- .nv.info._Z20collectLabels_kernelPKjiiiPji --------------------------
	.section	.nv.info._Z20collectLabels_kernelPKjiiiPji,"",@"SHT_CUDA_INFO"
	.sectionflags	@""
	.align	4


	//----- nvinfo : EIATTR_CUDA_API_VERSION
	.align		4
        /*0000*/ 	.byte	0x04, 0x37
        /*0002*/ 	.short	(.L_127 - .L_126)
.L_126:
        /*0004*/ 	.word	0x00000082


	//----- nvinfo : EIATTR_KPARAM_INFO
	.align		4
.L_127:
        /*0008*/ 	.byte	0x04, 0x17
        /*000a*/ 	.short	(.L_129 - .L_128)
.L_128:
        /*000c*/ 	.word	0x00000000
        /*0010*/ 	.short	0x0005
        /*0012*/ 	.short	0x0020
        /*0014*/ 	.byte	0x00, 0xf0, 0x11, 0x00


	//----- nvinfo : EIATTR_KPARAM_INFO
	.align		4
.L_129:
        /*0018*/ 	.byte	0x04, 0x17
        /*001a*/ 	.short	(.L_131 - .L_130)
.L_130:
        /*001c*/ 	.word	0x00000000
        /*0020*/ 	.short	0x0004
        /*0022*/ 	.short	0x0018
        /*0024*/ 	.byte	0x00, 0xf5, 0x21, 0x00


	//----- nvinfo : EIATTR_KPARAM_INFO
	.align		4
.L_131:
        /*0028*/ 	.byte	0x04, 0x17
        /*002a*/ 	.short	(.L_133 - .L_132)
.L_132:
        /*002c*/ 	.word	0x00000000
        /*0030*/ 	.short	0x0003
        /*0032*/ 	.short	0x0010
        /*0034*/ 	.byte	0x00, 0xf0, 0x11, 0x00


	//----- nvinfo : EIATTR_KPARAM_INFO
	.align		4
.L_133:
        /*0038*/ 	.byte	0x04, 0x17
        /*003a*/ 	.short	(.L_135 - .L_134)
.L_134:
        /*003c*/ 	.word	0x00000000
        /*0040*/ 	.short	0x0002
        /*0042*/ 	.short	0x000c
        /*0044*/ 	.byte	0x00, 0xf0, 0x11, 0x00


	//----- nvinfo : EIATTR_KPARAM_INFO
	.align		4
.L_135:
        /*0048*/ 	.byte	0x04, 0x17
        /*004a*/ 	.short	(.L_137 - .L_136)
.L_136:
        /*004c*/ 	.word	0x00000000
        /*0050*/ 	.short	0x0001
        /*0052*/ 	.short	0x0008
        /*0054*/ 	.byte	0x00, 0xf0, 0x11, 0x00


	//----- nvinfo : EIATTR_KPARAM_INFO
	.align		4
.L_137:
        /*0058*/ 	.byte	0x04, 0x17
        /*005a*/ 	.short	(.L_139 - .L_138)
.L_138:
        /*005c*/ 	.word	0x00000000
        /*0060*/ 	.short	0x0000
        /*0062*/ 	.short	0x0000
        /*0064*/ 	.byte	0x00, 0xf5, 0x21, 0x00


	//----- nvinfo : EIATTR_SPARSE_MMA_MASK
	.align		4
.L_139:
        /*0068*/ 	.byte	0x03, 0x50
        /*006a*/ 	.short	0x0000


	//----- nvinfo : EIATTR_MAXREG_COUNT
	.align		4
        /*006c*/ 	.byte	0x03, 0x1b
        /*006e*/ 	.short	0x00ff


	//----- nvinfo : EIATTR_MERCURY_ISA_VERSION
	.align		4
        /*0070*/ 	.byte	0x03, 0x5f
        /*0072*/ 	.short	0x0101


	//----- nvinfo : EIATTR_VRC_CTA_INIT_COUNT
	.align		4
        /*0074*/ 	.byte	0x02, 0x4a
	.zero		1
	.zero		1


	//----- nvinfo : EIATTR_EXIT_INSTR_OFFSETS
	.align		4
        /*0078*/ 	.byte	0x04, 0x1c
        /*007a*/ 	.short	(.L_141 - .L_140)


	//   ....[0]....
.L_140:
        /*007c*/ 	.word	0x000000d0


	//   ....[1]....
        /*0080*/ 	.word	0x00000180


	//   ....[2]....
        /*0084*/ 	.word	0x000001d0


	//----- nvinfo : EIATTR_CBANK_PARAM_SIZE
	.align		4
.L_141:
        /*0088*/ 	.byte	0x03, 0x19
        /*008a*/ 	.short	0x0024


	//----- nvinfo : EIATTR_PARAM_CBANK
	.align		4
        /*008c*/ 	.byte	0x04, 0x0a
        /*008e*/ 	.short	(.L_143 - .L_142)
	.align		4
.L_142:
        /*0090*/ 	.word	index@(.nv.constant0._Z20collectLabels_kernelPKjiiiPji)
        /*0094*/ 	.short	0x0380
        /*0096*/ 	.short	0x0024


	//----- nvinfo : EIATTR_SW_WAR
	.align		4
.L_143:
        /*0098*/ 	.byte	0x04, 0x36
        /*009a*/ 	.short	(.L_145 - .L_144)
.L_144:
        /*009c*/ 	.word	0x00000008
.L_145:


//--------------------- .nv.callgraph             --------------------------
	.section	.nv.callgraph,"",@"SHT_CUDA_CALLGRAPH"
	.align	4
	.sectionentsize	8
	.align		4
        /*0000*/ 	.word	0x00000000
	.align		4
        /*0004*/ 	.word	0xffffffff
	.align		4
        /*0008*/ 	.word	0x00000000
	.align		4
        /*000c*/ 	.word	0xfffffffe
	.align		4
        /*0010*/ 	.word	0x00000000
	.align		4
        /*0014*/ 	.word	0xfffffffd
	.align		4
        /*0018*/ 	.word	0x00000000
	.align		4
        /*001c*/ 	.word	0xfffffffc


//--------------------- .text._Z22addBlockOffsets_kernelPjPKjii --------------------------
	.section	.text._Z22addBlockOffsets_kernelPjPKjii,"ax",@progbits
	.align	128
        .global         _Z22addBlockOffsets_kernelPjPKjii
        .type           _Z22addBlockOffsets_kernelPjPKjii,@function
        .size           _Z22addBlockOffsets_kernelPjPKjii,(.L_x_21 - _Z22addBlockOffsets_kernelPjPKjii)
        .other          _Z22addBlockOffsets_kernelPjPKjii,@"STO_CUDA_ENTRY STV_DEFAULT"
_Z22addBlockOffsets_kernelPjPKjii:
.text._Z22addBlockOffsets_kernelPjPKjii:
[----:B------:R-:W-:Y:S01]  /*0000*/  LDC R1, c[0x0][0x37c] ;  /* 0x0000df00ff017b82 */ /* 0x000fe20000000800 */
[----:B------:R-:W0:Y:S01]  /*0010*/  S2R R9, SR_CTAID.X ;  /* 0x0000000000097919 */ /* 0x000e220000002500 */
[----:B------:R-:W0:Y:S01]  /*0020*/  LDCU.64 UR4, c[0x0][0x390] ;  /* 0x00007200ff0477ac */ /* 0x000e220008000a00 */
[----:B------:R-:W0:Y:S02]  /*0030*/  S2R R0, SR_TID.X ;  /* 0x0000000000007919 */ /* 0x000e240000002100 */
[----:B0-----:R-:W-:-:S05]  /*0040*/  IMAD R7, R9, UR5, R0 ;  /* 0x0000000509077c24 */ /* 0x001fca000f8e0200 */
[----:B------:R-:W-:-:S04]  /*0050*/  ISETP.GE.AND P0, PT, R7, UR4, PT ;  /* 0x0000000407007c0c */ /* 0x000fc8000bf06270 */
[----:B------:R-:W-:-:S13]  /*0060*/  ISETP.EQ.OR P0, PT, R9, RZ, P0 ;  /* 0x000000ff0900720c */ /* 0x000fda0000702670 */
[----:B------:R-:W-:Y:S05]  /*0070*/  @P0 EXIT ;  /* 0x000000000000094d */ /* 0x000fea0003800000 */
[----:B------:R-:W0:Y:S01]  /*0080*/  LDC.64 R2, c[0x0][0x388] ;  /* 0x0000e200ff027b82 */ /* 0x000e220000000a00 */
[----:B------:R-:W1:Y:S07]  /*0090*/  LDCU.64 UR4, c[0x0][0x358] ;  /* 0x00006b00ff0477ac */ /* 0x000e6e0008000a00 */
[----:B------:R-:W2:Y:S01]  /*00a0*/  LDC.64 R4, c[0x0][0x380] ;  /* 0x0000e000ff047b82 */ /* 0x000ea20000000a00 */
[----:B0-----:R-:W-:-:S06]  /*00b0*/  IMAD.WIDE.U32 R2, R9, 0x4, R2 ;  /* 0x0000000409027825 */ /* 0x001fcc00078e0002 */
[----:B-1----:R-:W3:Y:S01]  /*00c0*/  LDG.E R2, desc[UR4][R2.64] ;  /* 0x0000000402027981 */ /* 0x002ee2000c1e1900 */
[----:B--2---:R-:W-:-:S05]  /*00d0*/  IMAD.WIDE R4, R7, 0x4, R4 ;  /* 0x0000000407047825 */ /* 0x004fca00078e0204 */
[----:B------:R-:W3:Y:S02]  /*00e0*/  LDG.E R7, desc[UR4][R4.64] ;  /* 0x0000000404077981 */ /* 0x000ee4000c1e1900 */
[----:B---3--:R-:W-:-:S05]  /*00f0*/  IADD3 R7, PT, PT, R2, R7, RZ ;  /* 0x0000000702077210 */ /* 0x008fca0007ffe0ff */
[----:B------:R-:W-:Y:S01]  /*0100*/  STG.E desc[UR4][R4.64], R7 ;  /* 0x0000000704007986 */ /* 0x000fe2000c101904 */
[----:B------:R-:W-:Y:S05]  /*0110*/  EXIT ;  /* 0x000000000000794d */ /* 0x000fea0003800000 */
.L_x_0:
[----:B------:R-:W-:-:S00]  /*0120*/  BRA `(.L_x_0) ;  /* 0xfffffffc00fc7947 */ /* 0x000fc0000383ffff */
[----:B------:R-:W-:-:S00]  /*0130*/  NOP ;  /* 0x0000000000007918 */ /* 0x000fc00000000000 */
        /* <DEDUP_REMOVED lines=12> */
.L_x_21:


//--------------------- .text._Z21blockPrefixSum_kernelPKjPjS1_ii --------------------------
	.section	.text._Z21blockPrefixSum_kernelPKjPjS1_ii,"ax",@progbits
	.align	128
        .global         _Z21blockPrefixSum_kernelPKjPjS1_ii
        .type           _Z21blockPrefixSum_kernelPKjPjS1_ii,@function
        .size           _Z21blockPrefixSum_kernelPKjPjS1_ii,(.L_x_22 - _Z21blockPrefixSum_kernelPKjPjS1_ii)
        .other          _Z21blockPrefixSum_kernelPKjPjS1_ii,@"STO_CUDA_ENTRY STV_DEFAULT"
_Z21blockPrefixSum_kernelPKjPjS1_ii:
.text._Z21blockPrefixSum_kernelPKjPjS1_ii:
[----:B------:R-:W-:Y:S01]  /*0000*/  LDC R1, c[0x0][0x37c] ;  /* 0x0000df00ff017b82 */ /* 0x000fe20000000800 */
[----:B------:R-:W0:Y:S01]  /*0010*/  S2R R9, SR_TID.X ;  /* 0x0000000000097919 */ /* 0x000e220000002100 */
[----:B------:R-:W0:Y:S01]  /*0020*/  LDCU.64 UR8, c[0x0][0x398] ;  /* 0x00007300ff0877ac */ /* 0x000e220008000a00 */
[----:B------:R-:W-:Y:S01]  /*0030*/  IMAD.MOV.U32 R3, RZ, RZ, RZ ;  /* 0x000000ffff037224 */ /* 0x000fe200078e00ff */
[----:B------:R-:W0:Y:S01]  /*0040*/  S2R R10, SR_CTAID.X ;  /* 0x00000000000a7919 */ /* 0x000e220000002500 */
[----:B------:R-:W1:Y:S01]  /*0050*/  LDCU.64 UR6, c[0x0][0x358] ;  /* 0x00006b00ff0677ac */ /* 0x000e620008000a00 */
[----:B0-----:R-:W-:-:S05]  /*0060*/  IMAD R0, R10, UR9, R9 ;  /* 0x000000090a007c24 */ /* 0x001fca000f8e0209 */
[----:B------:R-:W-:-:S13]  /*0070*/  ISETP.GE.AND P0, PT, R0, UR8, PT ;  /* 0x0000000800007c0c */ /* 0x000fda000bf06270 */
[----:B------:R-:W0:Y:S02]  /*0080*/  @!P0 LDC.64 R4, c[0x0][0x380] ;  /* 0x0000e000ff048b82 */ /* 0x000e240000000a00 */
[----:B0-----:R-:W-:-:S05]  /*0090*/  @!P0 IMAD.WIDE R4, R0, 0x4, R4 ;  /* 0x0000000400048825 */ /* 0x001fca00078e0204 */
[----:B-1----:R-:W2:Y:S01]  /*00a0*/  @!P0 LDG.E R3, desc[UR6][R4.64] ;  /* 0x0000000604038981 */ /* 0x002ea2000c1e1900 */
[----:B------:R-:W0:Y:S01]  /*00b0*/  S2UR UR5, SR_CgaCtaId ;  /* 0x00000000000579c3 */ /* 0x000e220000008800 */
[----:B------:R-:W-:Y:S01]  /*00c0*/  UMOV UR4, 0x400 ;  /* 0x0000040000047882 */ /* 0x000fe20000000000 */
[----:B------:R-:W-:Y:S02]  /*00d0*/  UISETP.GE.AND UP0, UPT, UR9, 0x2, UPT ;  /* 0x000000020900788c */ /* 0x000fe4000bf06270 */
[----:B0-----:R-:W-:-:S06]  /*00e0*/  ULEA UR4, UR5, UR4, 0x18 ;  /* 0x0000000405047291 */ /* 0x001fcc000f8ec0ff */
[----:B------:R-:W-:-:S05]  /*00f0*/  LEA R2, R9, UR4, 0x2 ;  /* 0x0000000409027c11 */ /* 0x000fca000f8e10ff */
[----:B--2---:R0:W-:Y:S01]  /*0100*/  STS [R2], R3 ;  /* 0x0000000302007388 */ /* 0x0041e20000000800 */
[----:B------:R-:W-:Y:S06]  /*0110*/  BAR.SYNC.DEFER_BLOCKING 0x0 ;  /* 0x0000000000007b1d */ /* 0x000fec0000010000 */
[----:B------:R-:W-:Y:S05]  /*0120*/  BRA.U !UP0, `(.L_x_1) ;  /* 0x0000000108487547 */ /* 0x000fea000b800000 */
[----:B0-----:R-:W-:Y:S01]  /*0130*/  LEA R3, R9, 0x2, 0x1 ;  /* 0x0000000209037811 */ /* 0x001fe200078e08ff */
[----:B------:R-:W-:Y:S01]  /*0140*/  IMAD.MOV.U32 R4, RZ, RZ, 0x1 ;  /* 0x00000001ff047424 */ /* 0x000fe200078e00ff */
[----:B------:R-:W0:Y:S01]  /*0150*/  LDCU UR5, c[0x0][0x39c] ;  /* 0x00007380ff0577ac */ /* 0x000e220008000800 */
[----:B------:R-:W-:-:S05]  /*0160*/  NOP ;  /* 0x0000000000007918 */ /* 0x000fca0000000000 */
.L_x_2:
[----:B------:R-:W-:Y:S01]  /*0170*/  IMAD R5, R3, R4, RZ ;  /* 0x0000000403057224 */ /* 0x000fe200078e02ff */
[----:B0-----:R-:W-:-:S04]  /*0180*/  UMOV UR9, UR5 ;  /* 0x0000000500097c82 */ /* 0x001fc80008000000 */
[----:B------:R-:W-:-:S13]  /*0190*/  ISETP.GT.AND P0, PT, R5, UR9, PT ;  /* 0x0000000905007c0c */ /* 0x000fda000bf04270 */
[----:B------:R-:W-:-:S05]  /*01a0*/  @!P0 IMAD.IADD R5, R5, 0x1, -R4 ;  /* 0x0000000105058824 */ /* 0x000fca00078e0a04 */
[----:B------:R-:W-:-:S05]  /*01b0*/  @!P0 LEA R5, R5, UR4, 0x2 ;  /* 0x0000000405058c11 */ /* 0x000fca000f8e10ff */
[C---:B------:R-:W-:Y:S02]  /*01c0*/  @!P0 IMAD R6, R4.reuse, 0x4, R5 ;  /* 0x0000000404068824 */ /* 0x040fe400078e0205 */
[----:B------:R-:W-:Y:S01]  /*01d0*/  @!P0 LDS R5, [R5+-0x4] ;  /* 0xfffffc0005058984 */ /* 0x000fe20000000800 */
[----:B------:R-:W-:-:S03]  /*01e0*/  IMAD.SHL.U32 R4, R4, 0x2, RZ ;  /* 0x0000000204047824 */ /* 0x000fc600078e00ff */
[----:B------:R-:W0:Y:S02]  /*01f0*/  @!P0 LDS R8, [R6+-0x4] ;  /* 0xfffffc0006088984 */ /* 0x000e240000000800 */
[----:B0-----:R-:W-:-:S05]  /*0200*/  @!P0 IADD3 R7, PT, PT, R5, R8, RZ ;  /* 0x0000000805078210 */ /* 0x001fca0007ffe0ff */
[----:B------:R1:W-:Y:S01]  /*0210*/  @!P0 STS [R6+-0x4], R7 ;  /* 0xfffffc0706008388 */ /* 0x0003e20000000800 */
[----:B------:R-:W-:Y:S01]  /*0220*/  BAR.SYNC.DEFER_BLOCKING 0x0 ;  /* 0x0000000000007b1d */ /* 0x000fe20000010000 */
[----:B------:R-:W-:-:S13]  /*0230*/  ISETP.GE.AND P0, PT, R4, UR9, PT ;  /* 0x0000000904007c0c */ /* 0x000fda000bf06270 */
[----:B-1----:R-:W-:Y:S05]  /*0240*/  @!P0 BRA `(.L_x_2) ;  /* 0xfffffffc00c88947 */ /* 0x002fea000383ffff */
.L_x_1:
[----:B------:R-:W-:Y:S01]  /*0250*/  UIADD3 UR5, UPT, UPT, UR9, -0x1, URZ ;  /* 0xffffffff09057890 */ /* 0x000fe2000fffe0ff */
[----:B------:R-:W-:Y:S05]  /*0260*/  BSSY.RECONVERGENT B0, `(.L_x_3) ;  /* 0x000000b000007945 */ /* 0x000fea0003800200 */
[----:B------:R-:W-:-:S13]  /*0270*/  ISETP.NE.AND P0, PT, R9, UR5, PT ;  /* 0x0000000509007c0c */ /* 0x000fda000bf05270 */
[----:B------:R-:W-:Y:S05]  /*0280*/  @P0 BRA `(.L_x_4) ;  /* 0x0000000000200947 */ /* 0x000fea0003800000 */
[----:B------:R-:W1:Y:S02]  /*0290*/  LDC.64 R4, c[0x0][0x390] ;  /* 0x0000e400ff047b82 */ /* 0x000e640000000a00 */
[----:B-1----:R-:W-:-:S04]  /*02a0*/  ISETP.NE.U32.AND P0, PT, R4, RZ, PT ;  /* 0x000000ff0400720c */ /* 0x002fc80003f05070 */
[----:B------:R-:W-:-:S13]  /*02b0*/  ISETP.NE.AND.EX P0, PT, R5, RZ, PT, P0 ;  /* 0x000000ff0500720c */ /* 0x000fda0003f05300 */
[----:B0-----:R-:W0:Y:S01]  /*02c0*/  @P0 LDS R3, [R2] ;  /* 0x0000000002030984 */ /* 0x001e220000000800 */
[----:B------:R-:W1:Y:S03]  /*02d0*/  @P0 LDC.64 R4, c[0x0][0x390] ;  /* 0x0000e400ff040b82 */ /* 0x000e660000000a00 */
[----:B------:R2:W-:Y:S01]  /*02e0*/  STS [R2], RZ ;  /* 0x000000ff02007388 */ /* 0x0005e20000000800 */
[----:B-1----:R-:W-:-:S05]  /*02f0*/  @P0 IMAD.WIDE.U32 R4, R10, 0x4, R4 ;  /* 0x000000040a040825 */ /* 0x002fca00078e0004 */
[----:B0-----:R2:W-:Y:S02]  /*0300*/  @P0 STG.E desc[UR6][R4.64], R3 ;  /* 0x0000000304000986 */ /* 0x0015e4000c101906 */
.L_x_4:
[----:B------:R-:W-:Y:S05]  /*0310*/  BSYNC.RECONVERGENT B0 ;  /* 0x0000000000007941 */ /* 0x000fea0003800200 */
.L_x_3:
[----:B------:R-:W-:Y:S01]  /*0320*/  BAR.SYNC.DEFER_BLOCKING 0x0 ;  /* 0x0000000000007b1d */ /* 0x000fe20000010000 */
[----:B------:R-:W-:-:S09]  /*0330*/  UISETP.GE.AND UP0, UPT, UR9, 0x2, UPT ;  /* 0x000000020900788c */ /* 0x000fd2000bf06270 */
[----:B------:R-:W-:Y:S05]  /*0340*/  BRA.U !UP0, `(.L_x_5) ;  /* 0x00000001084c7547 */ /* 0x000fea000b800000 */
[----:B------:R-:W0:Y:S01]  /*0350*/  LDCU UR5, c[0x0][0x39c] ;  /* 0x00007380ff0577ac */ /* 0x000e220008000800 */
[----:B------:R-:W-:Y:S01]  /*0360*/  LEA R8, R9, 0x2, 0x1 ;  /* 0x0000000209087811 */ /* 0x000fe200078e08ff */
[----:B------:R-:W1:Y:S01]  /*0370*/  LDCU UR8, c[0x0][0x39c] ;  /* 0x00007380ff0877ac */ /* 0x000e620008000800 */
[----:B0-2---:R-:W-:-:S07]  /*0380*/  IMAD.U32 R3, RZ, RZ, UR5 ;  /* 0x00000005ff037e24 */ /* 0x005fce000f8e00ff */
.L_x_6:
[----:B------:R-:W-:-:S05]  /*0390*/  SHF.R.U32.HI R9, RZ, 0x1, R3 ;  /* 0x00000001ff097819 */ /* 0x000fca0000011603 */
[----:B------:R-:W-:-:S05]  /*03a0*/  IMAD R4, R8, R9, RZ ;  /* 0x0000000908047224 */ /* 0x000fca00078e02ff */
[----:B-1----:R-:W-:-:S13]  /*03b0*/  ISETP.GT.AND P0, PT, R4, UR8, PT ;  /* 0x0000000804007c0c */ /* 0x002fda000bf04270 */
[----:B------:R-:W-:-:S04]  /*03c0*/  @!P0 IADD3 R4, PT, PT, -R9, R4, RZ ;  /* 0x0000000409048210 */ /* 0x000fc80007ffe1ff */
[----:B------:R-:W-:-:S05]  /*03d0*/  @!P0 LEA R4, R4, UR4, 0x2 ;  /* 0x0000000404048c11 */ /* 0x000fca000f8e10ff */
[----:B------:R-:W-:Y:S01]  /*03e0*/  @!P0 IMAD R6, R9, 0x4, R4 ;  /* 0x0000000409068824 */ /* 0x000fe200078e0204 */
[----:B------:R-:W-:Y:S04]  /*03f0*/  @!P0 LDS R5, [R4+-0x4] ;  /* 0xfffffc0004058984 */ /* 0x000fe80000000800 */
[----:B------:R-:W0:Y:S02]  /*0400*/  @!P0 LDS R7, [R6+-0x4] ;  /* 0xfffffc0006078984 */ /* 0x000e240000000800 */
[----:B0-----:R-:W-:Y:S02]  /*0410*/  @!P0 IMAD.IADD R5, R5, 0x1, R7 ;  /* 0x0000000105058824 */ /* 0x001fe400078e0207 */
[----:B------:R3:W-:Y:S04]  /*0420*/  @!P0 STS [R4+-0x4], R7 ;  /* 0xfffffc0704008388 */ /* 0x0007e80000000800 */
[----:B------:R3:W-:Y:S01]  /*0430*/  @!P0 STS [R6+-0x4], R5 ;  /* 0xfffffc0506008388 */ /* 0x0007e20000000800 */
[----:B------:R-:W-:Y:S01]  /*0440*/  BAR.SYNC.DEFER_BLOCKING 0x0 ;  /* 0x0000000000007b1d */ /* 0x000fe20000010000 */
[----:B------:R-:W-:-:S02]  /*0450*/  ISETP.GT.U32.AND P0, PT, R3, 0x3, PT ;  /* 0x000000030300780c */ /* 0x000fc40003f04070 */
[----:B------:R-:W-:-:S11]  /*0460*/  MOV R3, R9 ;  /* 0x0000000900037202 */ /* 0x000fd60000000f00 */
[----:B---3--:R-:W-:Y:S05]  /*0470*/  @P0 BRA `(.L_x_6) ;  /* 0xfffffffc00c40947 */ /* 0x008fea000383ffff */
.L_x_5:
[----:B------:R-:W1:Y:S02]  /*0480*/  LDCU UR5, c[0x0][0x398] ;  /* 0x00007300ff0577ac */ /* 0x000e640008000800 */
[----:B-1----:R-:W-:-:S13]  /*0490*/  ISETP.GE.AND P0, PT, R0, UR5, PT ;  /* 0x0000000500007c0c */ /* 0x002fda000bf06270 */
[----:B------:R-:W-:Y:S05]  /*04a0*/  @P0 EXIT ;  /* 0x000000000000094d */ /* 0x000fea0003800000 */
[----:B0-2---:R-:W0:Y:S01]  /*04b0*/  LDS R2, [R2] ;  /* 0x0000000002027984 */ /* 0x005e220000000800 */
[----:B------:R-:W1:Y:S02]  /*04c0*/  LDC.64 R4, c[0x0][0x388] ;  /* 0x0000e200ff047b82 */ /* 0x000e640000000a00 */
[----:B-1----:R-:W-:-:S04]  /*04d0*/  IMAD.WIDE R4, R0, 0x4, R4 ;  /* 0x0000000400047825 */ /* 0x002fc800078e0204 */
[----:B0-----:R-:W-:-:S05]  /*04e0*/  VIADD R3, R2, 0x1 ;  /* 0x0000000102037836 */ /* 0x001fca0000000000 */
[----:B------:R-:W-:Y:S01]  /*04f0*/  STG.E desc[UR6][R4.64], R3 ;  /* 0x0000000304007986 */ /* 0x000fe2000c101906 */
[----:B------:R-:W-:Y:S05]  /*0500*/  EXIT ;  /* 0x000000000000794d */ /* 0x000fea0003800000 */
.L_x_7:
        /* <DEDUP_REMOVED lines=15> */
.L_x_22:


//--------------------- .text._Z16prefixSum_kernelPKjPji --------------------------
	.section	.text._Z16prefixSum_kernelPKjPji,"ax",@progbits
	.align	128
        .global         _Z16prefixSum_kernelPKjPji
        .type           _Z16prefixSum_kernelPKjPji,@function
        .size           _Z16prefixSum_kernelPKjPji,(.L_x_23 - _Z16prefixSum_kernelPKjPji)
        .other          _Z16prefixSum_kernelPKjPji,@"STO_CUDA_ENTRY STV_DEFAULT"
_Z16prefixSum_kernelPKjPji:
.text._Z16prefixSum_kernelPKjPji:
[----:B------:R-:W-:Y:S01]  /*0000*/  LDC R1, c[0x0][0x37c] ;  /* 0x0000df00ff017b82 */ /* 0x000fe20000000800 */
[----:B------:R-:W0:Y:S01]  /*0010*/  S2R R0, SR_TID.X ;  /* 0x0000000000007919 */ /* 0x000e220000002100 */
[----:B------:R-:W0:Y:S01]  /*0020*/  LDCU UR6, c[0x0][0x390] ;  /* 0x00007200ff0677ac */ /* 0x000e220008000800 */
[----:B------:R-:W1:Y:S01]  /*0030*/  LDCU.64 UR8, c[0x0][0x358] ;  /* 0x00006b00ff0877ac */ /* 0x000e620008000a00 */
[----:B0-----:R-:W-:-:S13]  /*0040*/  ISETP.GE.AND P0, PT, R0, UR6, PT ;  /* 0x0000000600007c0c */ /* 0x001fda000bf06270 */
[----:B------:R-:W0:Y:S02]  /*0050*/  @!P0 LDC.64 R2, c[0x0][0x380] ;  /* 0x0000e000ff028b82 */ /* 0x000e240000000a00 */
[----:B0-----:R-:W-:-:S06]  /*0060*/  @!P0 IMAD.WIDE.U32 R2, R0, 0x4, R2 ;  /* 0x0000000400028825 */ /* 0x001fcc00078e0002 */
[----:B-1----:R-:W2:Y:S01]  /*0070*/  @!P0 LDG.E R3, desc[UR8][R2.64] ;  /* 0x0000000802038981 */ /* 0x002ea2000c1e1900 */
[----:B------:R-:W0:Y:S01]  /*0080*/  S2UR UR5, SR_CgaCtaId ;  /* 0x00000000000579c3 */ /* 0x000e220000008800 */
[----:B------:R-:W-:Y:S01]  /*0090*/  UMOV UR4, 0x400 ;  /* 0x0000040000047882 */ /* 0x000fe20000000000 */
[----:B------:R-:W-:Y:S01]  /*00a0*/  IMAD.MOV.U32 R5, RZ, RZ, 0x1 ;  /* 0x00000001ff057424 */ /* 0x000fe200078e00ff */
[----:B0-----:R-:W-:Y:S02]  /*00b0*/  ULEA UR4, UR5, UR4, 0x18 ;  /* 0x0000000405047291 */ /* 0x001fe4000f8ec0ff */
[----:B------:R-:W-:-:S04]  /*00c0*/  USHF.R.S32.HI UR5, URZ, 0x1, UR6 ;  /* 0x00000001ff057899 */ /* 0x000fc80008011406 */
[----:B------:R-:W-:Y:S01]  /*00d0*/  LEA R4, R0, UR4, 0x2 ;  /* 0x0000000400047c11 */ /* 0x000fe2000f8e10ff */
[----:B------:R-:W-:-:S04]  /*00e0*/  UISETP.GE.AND UP0, UPT, UR5, 0x1, UPT ;  /* 0x000000010500788c */ /* 0x000fc8000bf06270 */
[----:B--2---:R0:W-:Y:S04]  /*00f0*/  @!P0 STS [R4], R3 ;  /* 0x0000000304008388 */ /* 0x0041e80000000800 */
[----:B------:R0:W-:Y:S01]  /*0100*/  @P0 STS [R4], RZ ;  /* 0x000000ff04000388 */ /* 0x0001e20000000800 */
[----:B------:R-:W-:Y:S05]  /*0110*/  BRA.U !UP0, `(.L_x_8) ;  /* 0x0000000108587547 */ /* 0x000fea000b800000 */
[----:B------:R-:W-:Y:S01]  /*0120*/  LEA R2, R0, 0x1, 0x1 ;  /* 0x0000000100027811 */ /* 0x000fe200078e08ff */
[----:B------:R-:W-:Y:S01]  /*0130*/  IMAD.MOV.U32 R5, RZ, RZ, 0x1 ;  /* 0x00000001ff057424 */ /* 0x000fe200078e00ff */
[----:B------:R-:W1:Y:S06]  /*0140*/  LDCU UR7, c[0x0][0x390] ;  /* 0x00007200ff0777ac */ /* 0x000e6c0008000800 */
.L_x_11:
[----:B------:R-:W-:Y:S01]  /*0150*/  BAR.SYNC.DEFER_BLOCKING 0x0 ;  /* 0x0000000000007b1d */ /* 0x000fe20000010000 */
[----:B------:R-:W-:-:S05]  /*0160*/  ISETP.GE.AND P0, PT, R0, UR5, PT ;  /* 0x0000000500007c0c */ /* 0x000fca000bf06270 */
[----:B------:R-:W-:Y:S08]  /*0170*/  BSSY.RECONVERGENT B0, `(.L_x_9) ;  /* 0x000000b000007945 */ /* 0x000ff00003800200 */
[----:B--2---:R-:W-:Y:S05]  /*0180*/  @P0 BRA `(.L_x_10) ;  /* 0x0000000000240947 */ /* 0x004fea0003800000 */
[----:B------:R-:W-:-:S04]  /*0190*/  IMAD R6, R2, R5, RZ ;  /* 0x0000000502067224 */ /* 0x000fc800078e02ff */
[----:B0-----:R-:W-:-:S05]  /*01a0*/  IMAD.IADD R3, R6, 0x1, R5 ;  /* 0x0000000106037824 */ /* 0x001fca00078e0205 */
[----:B-1----:R-:W-:-:S13]  /*01b0*/  ISETP.GT.AND P0, PT, R3, UR7, PT ;  /* 0x0000000703007c0c */ /* 0x002fda000bf04270 */
[----:B------:R-:W-:-:S05]  /*01c0*/  @!P0 LEA R6, R6, UR4, 0x2 ;  /* 0x0000000406068c11 */ /* 0x000fca000f8e10ff */
[----:B------:R-:W-:Y:S02]  /*01d0*/  @!P0 IMAD R3, R5, 0x4, R6 ;  /* 0x0000000405038824 */ /* 0x000fe400078e0206 */
[----:B------:R-:W-:Y:S04]  /*01e0*/  @!P0 LDS R6, [R6+-0x4] ;  /* 0xfffffc0006068984 */ /* 0x000fe80000000800 */
[----:B------:R-:W0:Y:S02]  /*01f0*/  @!P0 LDS R7, [R3+-0x4] ;  /* 0xfffffc0003078984 */ /* 0x000e240000000800 */
[----:B0-----:R-:W-:-:S05]  /*0200*/  @!P0 IMAD.IADD R8, R6, 0x1, R7 ;  /* 0x0000000106088824 */ /* 0x001fca00078e0207 */
[----:B------:R2:W-:Y:S02]  /*0210*/  @!P0 STS [R3+-0x4], R8 ;  /* 0xfffffc0803008388 */ /* 0x0005e40000000800 */
.L_x_10:
[----:B-1----:R-:W-:Y:S05]  /*0220*/  BSYNC.RECONVERGENT B0 ;  /* 0x0000000000007941 */ /* 0x002fea0003800200 */
.L_x_9:
[----:B------:R-:W-:Y:S01]  /*0230*/  UISETP.GT.U32.AND UP0, UPT, UR5, 0x1, UPT ;  /* 0x000000010500788c */ /* 0x000fe2000bf04070 */
[----:B------:R-:W-:Y:S01]  /*0240*/  IMAD.SHL.U32 R5, R5, 0x2, RZ ;  /* 0x0000000205057824 */ /* 0x000fe200078e00ff */
[----:B------:R-:W-:-:S07]  /*0250*/  USHF.R.U32.HI UR6, URZ, 0x1, UR5 ;  /* 0x00000001ff067899 */ /* 0x000fce0008011605 */
[----:B------:R-:W-:Y:S01]  /*0260*/  UMOV UR5, UR6 ;  /* 0x0000000600057c82 */ /* 0x000fe20008000000 */
[----:B------:R-:W-:Y:S05]  /*0270*/  BRA.U UP0, `(.L_x_11) ;  /* 0xfffffffd00b47547 */ /* 0x000fea000b83ffff */
.L_x_8:
[----:B------:R-:W1:Y:S01]  /*0280*/  LDC R9, c[0x0][0x390] ;  /* 0x0000e400ff097b82 */ /* 0x000e620000000800 */
[----:B------:R-:W-:-:S13]  /*0290*/  ISETP.NE.AND P0, PT, R0, RZ, PT ;  /* 0x000000ff0000720c */ /* 0x000fda0003f05270 */
[----:B-1----:R-:W-:-:S05]  /*02a0*/  @!P0 LEA R2, R9, UR4, 0x2 ;  /* 0x0000000409028c11 */ /* 0x002fca000f8e10ff */
[----:B------:R1:W-:Y:S01]  /*02b0*/  @!P0 STS [R2+-0x4], RZ ;  /* 0xfffffcff02008388 */ /* 0x0003e20000000800 */
[----:B------:R-:W-:-:S13]  /*02c0*/  ISETP.GE.AND P0, PT, R9, 0x2, PT ;  /* 0x000000020900780c */ /* 0x000fda0003f06270 */
[----:B-1----:R-:W-:Y:S05]  /*02d0*/  @!P0 BRA `(.L_x_12) ;  /* 0x00000000005c8947 */ /* 0x002fea0003800000 */
[----:B------:R-:W1:Y:S01]  /*02e0*/  LDC R9, c[0x0][0x390] ;  /* 0x0000e400ff097b82 */ /* 0x000e620000000800 */
[----:B--2---:R-:W-:Y:S01]  /*02f0*/  LEA R8, R0, 0x1, 0x1 ;  /* 0x0000000100087811 */ /* 0x004fe200078e08ff */
[----:B------:R-:W2:Y:S01]  /*0300*/  LDCU UR6, c[0x0][0x390] ;  /* 0x00007200ff0677ac */ /* 0x000ea20008000800 */
[----:B------:R-:W-:-:S05]  /*0310*/  UMOV UR5, 0x1 ;  /* 0x0000000100057882 */ /* 0x000fca0000000000 */
.L_x_15:
[----:B------:R-:W-:Y:S01]  /*0320*/  BAR.SYNC.DEFER_BLOCKING 0x0 ;  /* 0x0000000000007b1d */ /* 0x000fe20000010000 */
[----:B------:R-:W-:Y:S01]  /*0330*/  ISETP.GE.U32.AND P1, PT, R0, UR5, PT ;  /* 0x0000000500007c0c */ /* 0x000fe2000bf26070 */
[----:B------:R-:W-:Y:S01]  /*0340*/  USHF.L.U32 UR5, UR5, 0x1, URZ ;  /* 0x0000000105057899 */ /* 0x000fe200080006ff */
[----:B------:R-:W-:-:S03]  /*0350*/  SHF.R.U32.HI R5, RZ, 0x1, R5 ;  /* 0x00000001ff057819 */ /* 0x000fc60000011605 */
[----:B------:R-:W-:Y:S02]  /*0360*/  BSSY.RECONVERGENT B0, `(.L_x_13) ;  /* 0x000000d000007945 */ /* 0x000fe40003800200 */
[----:B-1----:R-:W-:-:S06]  /*0370*/  ISETP.LE.AND P0, PT, R9, UR5, PT ;  /* 0x0000000509007c0c */ /* 0x002fcc000bf03270 */
[----:B------:R-:W-:Y:S07]  /*0380*/  @P1 BRA `(.L_x_14) ;  /* 0x0000000000281947 */ /* 0x000fee0003800000 */
[----:B------:R-:W-:-:S04]  /*0390*/  IMAD R2, R5, R8, RZ ;  /* 0x0000000805027224 */ /* 0x000fc800078e02ff */
[----:B0-----:R-:W-:-:S05]  /*03a0*/  IMAD.IADD R3, R5, 0x1, R2 ;  /* 0x0000000105037824 */ /* 0x001fca00078e0202 */
[----:B--2---:R-:W-:-:S13]  /*03b0*/  ISETP.GT.AND P1, PT, R3, UR6, PT ;  /* 0x0000000603007c0c */ /* 0x004fda000bf24270 */
[----:B------:R-:W-:-:S05]  /*03c0*/  @!P1 LEA R2, R2, UR4, 0x2 ;  /* 0x0000000402029c11 */ /* 0x000fca000f8e10ff */
[----:B------:R-:W-:Y:S01]  /*03d0*/  @!P1 IMAD R6, R5, 0x4, R2 ;  /* 0x0000000405069824 */ /* 0x000fe200078e0202 */
[----:B------:R-:W-:Y:S04]  /*03e0*/  @!P1 LDS R3, [R2+-0x4] ;  /* 0xfffffc0002039984 */ /* 0x000fe80000000800 */
[----:B------:R-:W0:Y:S02]  /*03f0*/  @!P1 LDS R7, [R6+-0x4] ;  /* 0xfffffc0006079984 */ /* 0x000e240000000800 */
[----:B0-----:R-:W-:Y:S02]  /*0400*/  @!P1 IMAD.IADD R3, R3, 0x1, R7 ;  /* 0x0000000103039824 */ /* 0x001fe400078e0207 */
[----:B------:R1:W-:Y:S04]  /*0410*/  @!P1 STS [R2+-0x4], R7 ;  /* 0xfffffc0702009388 */ /* 0x0003e80000000800 */
[----:B------:R1:W-:Y:S02]  /*0420*/  @!P1 STS [R6+-0x4], R3 ;  /* 0xfffffc0306009388 */ /* 0x0003e40000000800 */
.L_x_14:
[----:B--2---:R-:W-:Y:S05]  /*0430*/  BSYNC.RECONVERGENT B0 ;  /* 0x0000000000007941 */ /* 0x004fea0003800200 */
.L_x_13:
[----:B------:R-:W-:Y:S05]  /*0440*/  @!P0 BRA `(.L_x_15) ;  /* 0xfffffffc00b48947 */ /* 0x000fea000383ffff */
.L_x_12:
[----:B------:R-:W-:Y:S01]  /*0450*/  BAR.SYNC.DEFER_BLOCKING 0x0 ;  /* 0x0000000000007b1d */ /* 0x000fe20000010000 */
[----:B------:R-:W-:-:S13]  /*0460*/  ISETP.GE.AND P0, PT, R0, R9, PT ;  /* 0x000000090000720c */ /* 0x000fda0003f06270 */
[----:B------:R-:W-:Y:S05]  /*0470*/  @P0 EXIT ;  /* 0x000000000000094d */ /* 0x000fea0003800000 */
[----:B0-----:R-:W0:Y:S01]  /*0480*/  LDS R4, [R4] ;  /* 0x0000000004047984 */ /* 0x001e220000000800 */
[----:B-12---:R-:W1:Y:S02]  /*0490*/  LDC.64 R2, c[0x0][0x388] ;  /* 0x0000e200ff027b82 */ /* 0x006e640000000a00 */
[----:B-1----:R-:W-:-:S04]  /*04a0*/  IMAD.WIDE.U32 R2, R0, 0x4, R2 ;  /* 0x0000000400027825 */ /* 0x002fc800078e0002 */
[----:B0-----:R-:W-:-:S05]  /*04b0*/  VIADD R5, R4, 0x1 ;  /* 0x0000000104057836 */ /* 0x001fca0000000000 */
[----:B------:R-:W-:Y:S01]  /*04c0*/  STG.E desc[UR8][R2.64], R5 ;  /* 0x0000000502007986 */ /* 0x000fe2000c101908 */
[----:B------:R-:W-:Y:S05]  /*04d0*/  EXIT ;  /* 0x000000000000794d */ /* 0x000fea0003800000 */
.L_x_16:
        /* <DEDUP_REMOVED lines=10> */
.L_x_23:


//--------------------- .text._Z19applyMapping_kernelPjiiiPKji --------------------------
	.section	.text._Z19applyMapping_kernelPjiiiPKji,"ax",@progbits
	.align	128
        .global         _Z19applyMapping_kernelPjiiiPKji
        .type           _Z19applyMapping_kernelPjiiiPKji,@function
        .size           _Z19applyMapping_kernelPjiiiPKji,(.L_x_24 - _Z19applyMapping_kernelPjiiiPKji)
        .other          _Z19applyMapping_kernelPjiiiPKji,@"STO_CUDA_ENTRY STV_DEFAULT"
_Z19applyMapping_kernelPjiiiPKji:
.text._Z19applyMapping_kernelPjiiiPKji:
[----:B------:R-:W-:Y:S01]  /*0000*/  LDC R1, c[0x0][0x37c] ;  /* 0x0000df00ff017b82 */ /* 0x000fe20000000800 */
[----:B------:R-:W0:Y:S07]  /*0010*/  S2R R3, SR_TID.Y ;  /* 0x0000000000037919 */ /* 0x000e2e0000002200 */
[----:B------:R-:W1:Y:S01]  /*0020*/  LDC R5, c[0x0][0x360] ;  /* 0x0000d800ff057b82 */ /* 0x000e620000000800 */
[----:B------:R-:W2:Y:S01]  /*0030*/  LDCU UR6, c[0x0][0x390] ;  /* 0x00007200ff0677ac */ /* 0x000ea20008000800 */
[----:B------:R-:W1:Y:S01]  /*0040*/  S2R R2, SR_TID.X ;  /* 0x0000000000027919 */ /* 0x000e620000002100 */
[----:B------:R-:W3:Y:S05]  /*0050*/  LDCU UR7, c[0x0][0x38c] ;  /* 0x00007180ff0777ac */ /* 0x000eea0008000800 */
[----:B------:R-:W0:Y:S08]  /*0060*/  S2UR UR5, SR_CTAID.Y ;  /* 0x00000000000579c3 */ /* 0x000e300000002600 */
[----:B------:R-:W0:Y:S08]  /*0070*/  LDC R0, c[0x0][0x364] ;  /* 0x0000d900ff007b82 */ /* 0x000e300000000800 */
[----:B------:R-:W1:Y:S01]  /*0080*/  S2UR UR4, SR_CTAID.X ;  /* 0x00000000000479c3 */ /* 0x000e620000002500 */
[----:B0-----:R-:W-:-:S05]  /*0090*/  IMAD R0, R0, UR5, R3 ;  /* 0x0000000500007c24 */ /* 0x001fca000f8e0203 */
[----:B--2---:R-:W-:Y:S01]  /*00a0*/  ISETP.GE.AND P0, PT, R0, UR6, PT ;  /* 0x0000000600007c0c */ /* 0x004fe2000bf06270 */
[----:B-1----:R-:W-:-:S05]  /*00b0*/  IMAD R5, R5, UR4, R2 ;  /* 0x0000000405057c24 */ /* 0x002fca000f8e0202 */
[----:B---3--:R-:W-:-:S13]  /*00c0*/  ISETP.GE.OR P0, PT, R5, UR7, P0 ;  /* 0x0000000705007c0c */ /* 0x008fda0008706670 */
[----:B------:R-:W-:Y:S05]  /*00d0*/  @P0 EXIT ;  /* 0x000000000000094d */ /* 0x000fea0003800000 */
[----:B------:R-:W0:Y:S01]  /*00e0*/  LDCU UR4, c[0x0][0x388] ;  /* 0x00007100ff0477ac */ /* 0x000e220008000800 */
[----:B------:R-:W1:Y:S01]  /*00f0*/  LDCU.64 UR6, c[0x0][0x380] ;  /* 0x00007000ff0677ac */ /* 0x000e620008000a00 */
[----:B0-----:R-:W-:Y:S01]  /*0100*/  IMAD R0, R0, UR4, RZ ;  /* 0x0000000400007c24 */ /* 0x001fe2000f8e02ff */
[----:B------:R-:W0:Y:S04]  /*0110*/  LDCU.64 UR4, c[0x0][0x358] ;  /* 0x00006b00ff0477ac */ /* 0x000e280008000a00 */
[C---:B-1----:R-:W-:Y:S01]  /*0120*/  IADD3 R2, P0, PT, R0.reuse, UR6, RZ ;  /* 0x0000000600027c10 */ /* 0x042fe2000ff1e0ff */
[----:B------:R-:W1:Y:S03]  /*0130*/  LDCU UR6, c[0x0][0x3a0] ;  /* 0x00007400ff0677ac */ /* 0x000e660008000800 */
[----:B------:R-:W-:-:S03]  /*0140*/  LEA.HI.X.SX32 R3, R0, UR7, 0x1, P0 ;  /* 0x0000000700037c11 */ /* 0x000fc600080f0eff */
[----:B------:R-:W-:-:S05]  /*0150*/  IMAD.WIDE R2, R5, 0x4, R2 ;  /* 0x0000000405027825 */ /* 0x000fca00078e0202 */
[----:B0-----:R-:W1:Y:S02]  /*0160*/  LDG.E R7, desc[UR4][R2.64] ;  /* 0x0000000402077981 */ /* 0x001e64000c1e1900 */
[----:B-1----:R-:W-:-:S13]  /*0170*/  ISETP.GE.U32.AND P0, PT, R7, UR6, PT ;  /* 0x0000000607007c0c */ /* 0x002fda000bf06070 */
[----:B------:R-:W-:Y:S05]  /*0180*/  @P0 EXIT ;  /* 0x000000000000094d */ /* 0x000fea0003800000 */
[----:B------:R-:W0:Y:S02]  /*0190*/  LDC.64 R4, c[0x0][0x398] ;  /* 0x0000e600ff047b82 */ /* 0x000e240000000a00 */
[----:B0-----:R-:W-:-:S06]  /*01a0*/  IMAD.WIDE.U32 R4, R7, 0x4, R4 ;  /* 0x0000000407047825 */ /* 0x001fcc00078e0004 */
[----:B------:R-:W2:Y:S04]  /*01b0*/  LDG.E R5, desc[UR4][R4.64] ;  /* 0x0000000404057981 */ /* 0x000ea8000c1e1900 */
[----:B--2---:R-:W-:Y:S01]  /*01c0*/  STG.E desc[UR4][R2.64], R5 ;  /* 0x0000000502007986 */ /* 0x004fe2000c101904 */
[----:B------:R-:W-:Y:S05]  /*01d0*/  EXIT ;  /* 0x000000000000794d */ /* 0x000fea0003800000 */
.L_x_17:
        /* <DEDUP_REMOVED lines=10> */
.L_x_24:


//--------------------- .text._Z19buildMapping_kernelPKjS0_Pji --------------------------
	.section	.text._Z19buildMapping_kernelPKjS0_Pji,"ax",@progbits
	.align	128
        .global         _Z19buildMapping_kernelPKjS0_Pji
        .type           _Z19buildMapping_kernelPKjS0_Pji,@function
        .size           _Z19buildMapping_kernelPKjS0_Pji,(.L_x_25 - _Z19buildMapping_kernelPKjS0_Pji)
        .other          _Z19buildMapping_kernelPKjS0_Pji,@"STO_CUDA_ENTRY STV_DEFAULT"
_Z19buildMapping_kernelPKjS0_Pji:
.text._Z19buildMapping_kernelPKjS0_Pji:
[----:B------:R-:W-:Y:S01]  /*0000*/  LDC R1, c[0x0][0x37c] ;  /* 0x0000df00ff017b82 */ /* 0x000fe20000000800 */
[----:B------:R-:W0:Y:S07]  /*0010*/  S2R R0, SR_TID.X ;  /* 0x0000000000007919 */ /* 0x000e2e0000002100 */
[----:B------:R-:W0:Y:S01]  /*0020*/  S2UR UR4, SR_CTAID.X ;  /* 0x00000000000479c3 */ /* 0x000e220000002500 */
[----:B------:R-:W1:Y:S07]  /*0030*/  LDCU UR5, c[0x0][0x398] ;  /* 0x00007300ff0577ac */ /* 0x000e6e0008000800 */
[----:B------:R-:W0:Y:S02]  /*0040*/  LDC R7, c[0x0][0x360] ;  /* 0x0000d800ff077b82 */ /* 0x000e240000000800 */
[----:B0-----:R-:W-:-:S05]  /*0050*/  IMAD R7, R7, UR4, R0 ;  /* 0x0000000407077c24 */ /* 0x001fca000f8e0200 */
[----:B-1----:R-:W-:-:S13]  /*0060*/  ISETP.GE.AND P0, PT, R7, UR5, PT ;  /* 0x0000000507007c0c */ /* 0x002fda000bf06270 */
[----:B------:R-:W-:Y:S05]  /*0070*/  @P0 EXIT ;  /* 0x000000000000094d */ /* 0x000fea0003800000 */
[----:B------:R-:W0:Y:S01]  /*0080*/  LDC.64 R2, c[0x0][0x380] ;  /* 0x0000e000ff027b82 */ /* 0x000e220000000a00 */
[----:B------:R-:W1:Y:S01]  /*0090*/  LDCU.64 UR4, c[0x0][0x358] ;  /* 0x00006b00ff0477ac */ /* 0x000e620008000a00 */
[----:B0-----:R-:W-:-:S06]  /*00a0*/  IMAD.WIDE R2, R7, 0x4, R2 ;  /* 0x0000000407027825 */ /* 0x001fcc00078e0202 */
[----:B-1----:R-:W2:Y:S02]  /*00b0*/  LDG.E R2, desc[UR4][R2.64] ;  /* 0x0000000402027981 */ /* 0x002ea4000c1e1900 */
[----:B--2---:R-:W-:-:S13]  /*00c0*/  ISETP.NE.AND P0, PT, R2, 0x1, PT ;  /* 0x000000010200780c */ /* 0x004fda0003f05270 */
[----:B------:R-:W-:Y:S05]  /*00d0*/  @P0 BRA `(.L_x_18) ;  /* 0x00000000001c0947 */ /* 0x000fea0003800000 */
[----:B------:R-:W0:Y:S08]  /*00e0*/  LDC.64 R2, c[0x0][0x388] ;  /* 0x0000e200ff027b82 */ /* 0x000e300000000a00 */
[----:B------:R-:W1:Y:S01]  /*00f0*/  LDC.64 R4, c[0x0][0x390] ;  /* 0x0000e400ff047b82 */ /* 0x000e620000000a00 */
[----:B0-----:R-:W-:-:S06]  /*0100*/  IMAD.WIDE R2, R7, 0x4, R2 ;  /* 0x0000000407027825 */ /* 0x001fcc00078e0202 */
[----:B------:R-:W2:Y:S01]  /*0110*/  LDG.E R3, desc[UR4][R2.64] ;  /* 0x0000000402037981 */ /* 0x000ea2000c1e1900 */
[----:B-1----:R-:W-:-:S05]  /*0120*/  IMAD.WIDE R4, R7, 0x4, R4 ;  /* 0x0000000407047825 */ /* 0x002fca00078e0204 */
[----:B--2---:R-:W-:Y:S01]  /*0130*/  STG.E desc[UR4][R4.64], R3 ;  /* 0x0000000304007986 */ /* 0x004fe2000c101904 */
[----:B------:R-:W-:Y:S05]  /*0140*/  EXIT ;  /* 0x000000000000794d */ /* 0x000fea0003800000 */
.L_x_18:
[----:B------:R-:W0:Y:S02]  /*0150*/  LDC.64 R2, c[0x0][0x390] ;  /* 0x0000e400ff027b82 */ /* 0x000e240000000a00 */
[----:B0-----:R-:W-:-:S05]  /*0160*/  IMAD.WIDE R2, R7, 0x4, R2 ;  /* 0x0000000407027825 */ /* 0x001fca00078e0202 */
[----:B------:R-:W-:Y:S01]  /*0170*/  STG.E desc[UR4][R2.64], RZ ;  /* 0x000000ff02007986 */ /* 0x000fe2000c101904 */
[----:B------:R-:W-:Y:S05]  /*0180*/  EXIT ;  /* 0x000000000000794d */ /* 0x000fea0003800000 */
.L_x_19:
        /* <DEDUP_REMOVED lines=15> */
.L_x_25:


//--------------------- .text._Z20collectLabels_kernelPKjiiiPji --------------------------
	.section	.text._Z20collectLabels_kernelPKjiiiPji,"ax",@progbits
	.align	128
        .global         _Z20collectLabels_kernelPKjiiiPji
        .type           _Z20collectLabels_kernelPKjiiiPji,@function
        .size           _Z20collectLabels_kernelPKjiiiPji,(.L_x_26 - _Z20collectLabels_kernelPKjiiiPji)
        .other          _Z20collectLabels_kernelPKjiiiPji,@"STO_CUDA_ENTRY STV_DEFAULT"
_Z20collectLabels_kernelPKjiiiPji:
.text._Z20collectLabels_kernelPKjiiiPji:
        /* <DEDUP_REMOVED lines=25> */
[----:B------:R-:W0:Y:S01]  /*0190*/  LDC.64 R2, c[0x0][0x398] ;  /* 0x0000e600ff027b82 */ /* 0x000e220000000a00 */
[----:B------:R-:W-:Y:S02]  /*01a0*/  HFMA2 R7, -RZ, RZ, 0, 5.9604644775390625e-08 ;  /* 0x00000001ff077431 */ /* 0x000fe400000001ff */
[----:B0-----:R-:W-:-:S05]  /*01b0*/  IMAD.WIDE.U32 R2, R5, 0x4, R2 ;  /* 0x0000000405027825 */ /* 0x001fca00078e0002 */
[----:B------:R-:W-:Y:S01]  /*01c0*/  STG.E desc[UR4][R2.64], R7 ;  /* 0x0000000702007986 */ /* 0x000fe2000c101904 */
[----:B------:R-:W-:Y:S05]  /*01d0*/  EXIT ;  /* 0x000000000000794d */ /* 0x000fea0003800000 */
.L_x_20:
        /* <DEDUP_REMOVED lines=10> */
.L_x_26:


//--------------------- .nv.shared._Z22addBlockOffsets_kernelPjPKjii --------------------------
	.section	.nv.shared._Z22addBlockOffsets_kernelPjPKjii,"aw",@nobits
	.sectionflags	@""
	.align	16
	.zero		1024


//--------------------- .nv.shared.reserved.0     --------------------------
	.section	.nv.shared.reserved.0,"aw",@nobits
	.weak		__nv_reservedSMEM_offset_0_alias
	.size		__nv_reservedSMEM_offset_0_alias, 0, 64
	.other		__nv_reservedSMEM_offset_0_alias,@"STO_CUDA_RESERVED_SHARED STV_DEFAULT"
__nv_reservedSMEM_offset_0_alias:
	.zero		0
	.zero		64


//--------------------- .nv.shared._Z21blockPrefixSum_kernelPKjPjS1_ii --------------------------
	.section	.nv.shared._Z21blockPrefixSum_kernelPKjPjS1_ii,"aw",@nobits
	.sectionflags	@""
	.align	16
	.zero		1024


//--------------------- .nv.shared._Z16prefixSum_kernelPKjPji --------------------------
	.section	.nv.shared._Z16prefixSum_kernelPKjPji,"aw",@nobits
	.sectionflags	@""
	.align	16
	.zero		1024


//--------------------- .nv.shared._Z19applyMapping_kernelPjiiiPKji --------------------------
	.section	.nv.shared._Z19applyMapping_kernelPjiiiPKji,"aw",@nobits
	.sectionflags	@""
	.align	16
	.zero		1024


//--------------------- .nv.shared._Z19buildMapping_kernelPKjS0_Pji --------------------------
	.section	.nv.shared._Z19buildMapping_kernelPKjS0_Pji,"aw",@nobits
	.sectionflags	@""
	.align	16
	.zero		1024


//--------------------- .nv.shared._Z20collectLabels_kernelPKjiiiPji --------------------------
	.section	.nv.shared._Z20collectLabels_kernelPKjiiiPji,"aw",@nobits
	.sectionflags	@""
	.align	16
	.zero		1024


//--------------------- .nv.constant0._Z22addBlockOffsets_kernelPjPKjii --------------------------
	.section	.nv.constant0._Z22addBlockOffsets_kernelPjPKjii,"a",@progbits
	.sectionflags	@""
	.align	4
.nv.constant0._Z22addBlockOffsets_kernelPjPKjii:
	.zero		920


//--------------------- .nv.constant0._Z21blockPrefixSum_kernelPKjPjS1_ii --------------------------
	.section	.nv.constant0._Z21blockPrefixSum_kernelPKjPjS1_ii,"a",@progbits
	.sectionflags	@""
	.align	4
.nv.constant0._Z21blockPrefixSum_kernelPKjPjS1_ii:
	.zero		928


//--------------------- .nv.constant0._Z16prefixSum_kernelPKjPji --------------------------
	.section	.nv.constant0._Z16prefixSum_kernelPKjPji,"a",@progbits
	.sectionflags	@""
	.align	4
.nv.constant0._Z16prefixSum_kernelPKjPji:
	.zero		916


//--------------------- .nv.constant0._Z19applyMapping_kernelPjiiiPKji --------------------------
	.section	.nv.constant0._Z19applyMapping_kernelPjiiiPKji,"a",@progbits
	.sectionflags	@""
	.align	4
.nv.constant0._Z19applyMapping_kernelPjiiiPKji:
	.zero		932


//--------------------- .nv.constant0._Z19buildMapping_kernelPKjS0_Pji --------------------------
	.section	.nv.constant0._Z19buildMapping_kernelPKjS0_Pji,"a",@progbits
	.sectionflags	@""
	.align	4
.nv.constant0._Z19buildMapping_kernelPKjS0_Pji:
	.zero		924


//--------------------- .nv.constant0._Z20collectLabels_kernelPKjiiiPji --------------------------
	.section	.nv.constant0._Z20collectLabels_kernelPKjiiiPji,"a",@progbits
	.sectionflags	@""
	.align	4
.nv.constant0._Z20collectLabels_kernelPKjiiiPji:
	.zero		932


//--------------------- SYMBOLS --------------------------

	.type		.nv.reservedSmem.offset0,@object
	.size		.nv.reservedSmem.offset0,0x4
	.type		.nv.reservedSmem.cap,@object
	.size		.nv.reservedSmem.cap,0x4
